	.target	sm_90a

	.elftype	@"ET_EXEC"


//--------------------- .note.nv.tkinfo           --------------------------
	.section	.note.nv.tkinfo,"",@"SHT_NOTE"
	.sectionflags	@"SHF_NOTE_NV_TKINFO"
	.tkinfo
        /*0018*/ 	.word	0x00000002
        /*0030*/ 	.string	""
        /*0030*/ 	.string	"ptxas"
        /*0030*/ 	.string	"Cuda compilation tools, release 13.0, V13.0.88"
        /*0030*/ 	.string	"Build cuda_13.0.r13.0/compiler.36424714_0"
        /*0030*/ 	.string	"-arch sm_90a -m 64 "



//--------------------- .note.nv.cuinfo           --------------------------
	.section	.note.nv.cuinfo,"",@"SHT_NOTE"
	.sectionflags	@"SHF_NOTE_NV_CUINFO"
        /*0018*/ 	.short	0x0002
        /*001a*/ 	.short	0x005a
        /*001c*/ 	.short	0x0082
	.zero		2


//--------------------- .nv.info                  --------------------------
	.section	.nv.info,"",@"SHT_CUDA_INFO"
	.align	4


	//----- nvinfo : EIATTR_REGCOUNT
	.align		4
        /*0000*/ 	.byte	0x04, 0x2f
        /*0002*/ 	.short	(.L_15 - .L_14)
	.align		4
.L_14:
        /*0004*/ 	.word	index@(_ZN7cutlass13device_kernelINS_4gemm6kernel13GemmUniversalIN4cute5tupleIJiiiiEEENS1_10collective13CollectiveMmaINS1_34MainloopSm90TmaGmmaWarpSpecializedILi2ENS5_IJNS4_1CILi2EEESB_NSA_ILi1EEEEEENS1_35KernelTmaWarpSpecializedCooperativeEEENS5_IJNSA_ILi128EEENSA_ILi256EEENSA_ILi64EEEEEENS_10tfloat32_tENS5_IJlSC_lEEESK_SL_NS4_8TiledMMAINS4_8MMA_AtomIJNS4_4SM904GMMA30MMA_64x256x8_F32TF32TF32_SS_TNILNSP_7ScaleInE1ELSR_1EEEEEENS4_6LayoutINS5_IJSB_SC_SC_EEENS5_IJSC_NSA_ILi0EEESW_EEEEENS5_IJNS4_10UnderscoreESZ_SZ_EEEEENS4_23SM90_TMA_LOAD_MULTICASTENS4_14ComposedLayoutINS4_7SwizzleILi3ELi4ELi3EEENS4_18smem_ptr_flag_bitsILi32EEENSU_INS5_IJNSA_ILi8EEENSA_ILi32EEEEEENS5_IJS19_SC_EEEEEEEvNS4_8identityES12_S1D_vS1E_EENS_8epilogue10collective6detail29Sm90TmaWarpSpecializedAdapterINS1H_15DefaultEpilogueISK_SL_SL_NS1G_6thread17LinearCombinationISK_Li1EffLNS1L_9ScaleType4KindE0ELNS_15FloatRoundStyleE2ESK_EENS1_15EpilogueDefaultEEEEEvvEEEEvNT_6ParamsE)
        /*0008*/ 	.word	0x000000a8


	//----- nvinfo : EIATTR_FRAME_SIZE
	.align		4
.L_15:
        /*000c*/ 	.byte	0x04, 0x11
        /*000e*/ 	.short	(.L_17 - .L_16)
	.align		4
.L_16:
        /*0010*/ 	.word	index@(_ZN7cutlass13device_kernelINS_4gemm6kernel13GemmUniversalIN4cute5tupleIJiiiiEEENS1_10collective13CollectiveMmaINS1_34MainloopSm90TmaGmmaWarpSpecializedILi2ENS5_IJNS4_1CILi2EEESB_NSA_ILi1EEEEEENS1_35KernelTmaWarpSpecializedCooperativeEEENS5_IJNSA_ILi128EEENSA_ILi256EEENSA_ILi64EEEEEENS_10tfloat32_tENS5_IJlSC_lEEESK_SL_NS4_8TiledMMAINS4_8MMA_AtomIJNS4_4SM904GMMA30MMA_64x256x8_F32TF32TF32_SS_TNILNSP_7ScaleInE1ELSR_1EEEEEENS4_6LayoutINS5_IJSB_SC_SC_EEENS5_IJSC_NSA_ILi0EEESW_EEEEENS5_IJNS4_10UnderscoreESZ_SZ_EEEEENS4_23SM90_TMA_LOAD_MULTICASTENS4_14ComposedLayoutINS4_7SwizzleILi3ELi4ELi3EEENS4_18smem_ptr_flag_bitsILi32EEENSU_INS5_IJNSA_ILi8EEENSA_ILi32EEEEEENS5_IJS19_SC_EEEEEEEvNS4_8identityES12_S1D_vS1E_EENS_8epilogue10collective6detail29Sm90TmaWarpSpecializedAdapterINS1H_15DefaultEpilogueISK_SL_SL_NS1G_6thread17LinearCombinationISK_Li1EffLNS1L_9ScaleType4KindE0ELNS_15FloatRoundStyleE2ESK_EENS1_15EpilogueDefaultEEEEEvvEEEEvNT_6ParamsE)
        /*0014*/ 	.word	0x00000000


	//----- nvinfo : EIATTR_MIN_STACK_SIZE
	.align		4
.L_17:
        /*0018*/ 	.byte	0x04, 0x12
        /*001a*/ 	.short	(.L_19 - .L_18)
	.align		4
.L_18:
        /*001c*/ 	.word	index@(_ZN7cutlass13device_kernelINS_4gemm6kernel13GemmUniversalIN4cute5tupleIJiiiiEEENS1_10collective13CollectiveMmaINS1_34MainloopSm90TmaGmmaWarpSpecializedILi2ENS5_IJNS4_1CILi2EEESB_NSA_ILi1EEEEEENS1_35KernelTmaWarpSpecializedCooperativeEEENS5_IJNSA_ILi128EEENSA_ILi256EEENSA_ILi64EEEEEENS_10tfloat32_tENS5_IJlSC_lEEESK_SL_NS4_8TiledMMAINS4_8MMA_AtomIJNS4_4SM904GMMA30MMA_64x256x8_F32TF32TF32_SS_TNILNSP_7ScaleInE1ELSR_1EEEEEENS4_6LayoutINS5_IJSB_SC_SC_EEENS5_IJSC_NSA_ILi0EEESW_EEEEENS5_IJNS4_10UnderscoreESZ_SZ_EEEEENS4_23SM90_TMA_LOAD_MULTICASTENS4_14ComposedLayoutINS4_7SwizzleILi3ELi4ELi3EEENS4_18smem_ptr_flag_bitsILi32EEENSU_INS5_IJNSA_ILi8EEENSA_ILi32EEEEEENS5_IJS19_SC_EEEEEEEvNS4_8identityES12_S1D_vS1E_EENS_8epilogue10collective6detail29Sm90TmaWarpSpecializedAdapterINS1H_15DefaultEpilogueISK_SL_SL_NS1G_6thread17LinearCombinationISK_Li1EffLNS1L_9ScaleType4KindE0ELNS_15FloatRoundStyleE2ESK_EENS1_15EpilogueDefaultEEEEEvvEEEEvNT_6ParamsE)
        /*0020*/ 	.word	0x00000000
.L_19:


//--------------------- .nv.compat                --------------------------
	.section	.nv.compat,"",@"SHT_CUDA_COMPAT_INFO"
	.align	4
        /*0000*/ 	.byte	0x02, 0x09, 0x01, 0x00, 0x02, 0x02, 0x04, 0x00, 0x02, 0x05, 0x05, 0x00, 0x03, 0x07, 0x01, 0x01
        /*0010*/ 	.byte	0x02, 0x03, 0x01, 0x00, 0x02, 0x06, 0x01, 0x00, 0x04, 0x0b, 0x08, 0x00, 0x00, 0x00, 0x00, 0x00
        /*0020*/ 	.byte	0x00, 0x00, 0x00, 0x00


//--------------------- .nv.info._ZN7cutlass13device_kernelINS_4gemm6kernel13GemmUniversalIN4cute5tupleIJiiiiEEENS1_10collective13CollectiveMmaINS1_34MainloopSm90TmaGmmaWarpSpecializedILi2ENS5_IJNS4_1CILi2EEESB_NSA_ILi1EEEEEENS1_35KernelTmaWarpSpecializedCooperativeEEENS5_IJNSA_ILi128EEENSA_ILi256EEENSA_ILi64EEEEEENS_10tfloat32_tENS5_IJlSC_lEEESK_SL_NS4_8TiledMMAINS4_8MMA_AtomIJNS4_4SM904GMMA30MMA_64x256x8_F32TF32TF32_SS_TNILNSP_7ScaleInE1ELSR_1EEEEEENS4_6LayoutINS5_IJSB_SC_SC_EEENS5_IJSC_NSA_ILi0EEESW_EEEEENS5_IJNS4_10UnderscoreESZ_SZ_EEEEENS4_23SM90_TMA_LOAD_MULTICASTENS4_14ComposedLayoutINS4_7SwizzleILi3ELi4ELi3EEENS4_18smem_ptr_flag_bitsILi32EEENSU_INS5_IJNSA_ILi8EEENSA_ILi32EEEEEENS5_IJS19_SC_EEEEEEEvNS4_8identityES12_S1D_vS1E_EENS_8epilogue10collective6detail29Sm90TmaWarpSpecializedAdapterINS1H_15DefaultEpilogueISK_SL_SL_NS1G_6thread17LinearCombinationISK_Li1EffLNS1L_9ScaleType4KindE0ELNS_15FloatRoundStyleE2ESK_EENS1_15EpilogueDefaultEEEEEvvEEEEvNT_6ParamsE --------------------------
	.section	.nv.info._ZN7cutlass13device_kernelINS_4gemm6kernel13GemmUniversalIN4cute5tupleIJiiiiEEENS1_10collective13CollectiveMmaINS1_34MainloopSm90TmaGmmaWarpSpecializedILi2ENS5_IJNS4_1CILi2EEESB_NSA_ILi1EEEEEENS1_35KernelTmaWarpSpecializedCooperativeEEENS5_IJNSA_ILi128EEENSA_ILi256EEENSA_ILi64EEEEEENS_10tfloat32_tENS5_IJlSC_lEEESK_SL_NS4_8TiledMMAINS4_8MMA_AtomIJNS4_4SM904GMMA30MMA_64x256x8_F32TF32TF32_SS_TNILNSP_7ScaleInE1ELSR_1EEEEEENS4_6LayoutINS5_IJSB_SC_SC_EEENS5_IJSC_NSA_ILi0EEESW_EEEEENS5_IJNS4_10UnderscoreESZ_SZ_EEEEENS4_23SM90_TMA_LOAD_MULTICASTENS4_14ComposedLayoutINS4_7SwizzleILi3ELi4ELi3EEENS4_18smem_ptr_flag_bitsILi32EEENSU_INS5_IJNSA_ILi8EEENSA_ILi32EEEEEENS5_IJS19_SC_EEEEEEEvNS4_8identityES12_S1D_vS1E_EENS_8epilogue10collective6detail29Sm90TmaWarpSpecializedAdapterINS1H_15DefaultEpilogueISK_SL_SL_NS1G_6thread17LinearCombinationISK_Li1EffLNS1L_9ScaleType4KindE0ELNS_15FloatRoundStyleE2ESK_EENS1_15EpilogueDefaultEEEEEvvEEEEvNT_6ParamsE,"",@"SHT_CUDA_INFO"
	.sectionflags	@""
	.align	4


	//----- nvinfo : EIATTR_CUDA_API_VERSION
	.align		4
        /*0000*/ 	.byte	0x04, 0x37
        /*0002*/ 	.short	(.L_21 - .L_20)
.L_20:
        /*0004*/ 	.word	0x00000082


	//----- nvinfo : EIATTR_KPARAM_INFO
	.align		4
.L_21:
        /*0008*/ 	.byte	0x04, 0x17
        /*000a*/ 	.short	(.L_23 - .L_22)
.L_22:
        /*000c*/ 	.word	0x00000000
        /*0010*/ 	.short	0x0000
        /*0012*/ 	.short	0x0070
        /*0014*/ 	.byte	0x00, 0xf0, 0x01, 0x10


	//----- nvinfo : EIATTR_SPARSE_MMA_MASK
	.align		4
.L_23:
        /*0018*/ 	.byte	0x03, 0x50
        /*001a*/ 	.short	0x0000


	//----- nvinfo : EIATTR_MAXREG_COUNT
	.align		4
        /*001c*/ 	.byte	0x03, 0x1b
        /*001e*/ 	.short	0x00a8


	//----- nvinfo : EIATTR_NUM_BARRIERS
	.align		4
        /*0020*/ 	.byte	0x02, 0x4c
        /*0022*/ 	.byte	0x01
	.zero		1


	//----- nvinfo : EIATTR_EXTERNS
	.align		4
        /*0024*/ 	.byte	0x04, 0x0f
        /*0026*/ 	.short	(.L_25 - .L_24)


	//   ....[0]....
	.align		4
.L_24:
        /*0028*/ 	.word	index@(__assertfail)


	//----- nvinfo : EIATTR_MERCURY_ISA_VERSION
	.align		4
.L_25:
        /*002c*/ 	.byte	0x03, 0x5f
        /*002e*/ 	.short	0x0101


	//----- nvinfo : EIATTR_INT_WARP_WIDE_INSTR_OFFSETS
	.align		4
        /*0030*/ 	.byte	0x04, 0x31
        /*0032*/ 	.short	(.L_27 - .L_26)


	//   ....[0]....
.L_26:
        /*0034*/ 	.word	0x00000440


	//   ....[1]....
        /*0038*/ 	.word	0x00000470


	//   ....[2]....
        /*003c*/ 	.word	0x00000630


	//   ....[3]....
        /*0040*/ 	.word	0x000020f0


	//----- nvinfo : EIATTR_COOP_GROUP_MASK_REGIDS
	.align		4
.L_27:
        /*0044*/ 	.byte	0x04, 0x29
        /*0046*/ 	.short	(.L_29 - .L_28)


	//   ....[0]....
.L_28:
        /*0048*/ 	.word	0xffffffff


	//   ....[1]....
        /*004c*/ 	.word	0xffffffff


	//   ....[2]....
        /*0050*/ 	.word	0xffffffff


	//   ....[3]....
        /*0054*/ 	.word	0xffffffff


	//   ....[4]....
        /*0058*/ 	.word	0xffffffff


	//   ....[5]....
        /*005c*/ 	.word	0xffffffff


	//----- nvinfo : EIATTR_COOP_GROUP_INSTR_OFFSETS
	.align		4
.L_29:
        /*0060*/ 	.byte	0x04, 0x28
        /*0062*/ 	.short	(.L_31 - .L_30)


	//   ....[0]....
.L_30:
        /*0064*/ 	.word	0x00000060


	//   ....[1]....
        /*0068*/ 	.word	0x00000070


	//   ....[2]....
        /*006c*/ 	.word	0x00000130


	//   ....[3]....
        /*0070*/ 	.word	0x00000290


	//   ....[4]....
        /*0074*/ 	.word	0x000007b0


	//   ....[5]....
        /*0078*/ 	.word	0x00001200


	//----- nvinfo : EIATTR_REG_RECONFIG
	.align		4
.L_31:
        /*007c*/ 	.byte	0x01, 0x54
	.zero		2


	//----- nvinfo : EIATTR_SYSCALL_OFFSETS
	.align		4
        /*0080*/ 	.byte	0x04, 0x46
        /*0082*/ 	.short	(.L_33 - .L_32)


	//   ....[0]....
.L_32:
        /*0084*/ 	.word	0x000013c0


	//----- nvinfo : EIATTR_MBARRIER_INSTR_OFFSETS
	.align		4
.L_33:
        /*0088*/ 	.byte	0x04, 0x39
        /*008a*/ 	.short	(.L_35 - .L_34)


	//   ....[0]....
.L_34:
        /*008c*/ 	.word	0x00000230
        /*0090*/ 	.word	0x000000ff
        /*0094*/ 	.word	0x00000000
        /*0098*/ 	.short	0x0100
        /*009a*/ 	.byte	0x08
	.zero		1


	//   ....[1]....
        /*009c*/ 	.word	0x00000240
        /*00a0*/ 	.word	0x000000ff
        /*00a4*/ 	.word	0x00000010
        /*00a8*/ 	.short	0x0100
        /*00aa*/ 	.byte	0x08
	.zero		1


	//   ....[2]....
        /*00ac*/ 	.word	0x00000250
        /*00b0*/ 	.word	0x000000ff
        /*00b4*/ 	.word	0x00000008
        /*00b8*/ 	.short	0x0100
        /*00ba*/ 	.byte	0x08
	.zero		1


	//   ....[3]....
        /*00bc*/ 	.word	0x00000260
        /*00c0*/ 	.word	0x000000ff
        /*00c4*/ 	.word	0x00000018
        /*00c8*/ 	.short	0x0100
        /*00ca*/ 	.byte	0x08
	.zero		1


	//   ....[4]....
        /*00cc*/ 	.word	0x000006b0
        /*00d0*/ 	.word	0x000000ff
        /*00d4*/ 	.word	0x00000030
        /*00d8*/ 	.short	0x0100
        /*00da*/ 	.byte	0x06
	.zero		1


	//   ....[5]....
        /*00dc*/ 	.word	0x00000740
        /*00e0*/ 	.word	0x000000ff
        /*00e4*/ 	.word	0x00000038
        /*00e8*/ 	.short	0x0100
        /*00ea*/ 	.byte	0x06
	.zero		1


	//   ....[6]....
        /*00ec*/ 	.word	0x00001480
        /*00f0*/ 	.word	0x00000003
        /*00f4*/ 	.word	0x00000000
        /*00f8*/ 	.short	0x010a
        /*00fa*/ 	.byte	0x3f
	.zero		1


	//   ....[7]....
        /*00fc*/ 	.word	0x000014c0
        /*0100*/ 	.word	0x00000003
        /*0104*/ 	.word	0x00000000
        /*0108*/ 	.short	0x010a
        /*010a*/ 	.byte	0x3f
	.zero		1


	//   ....[8]....
        /*010c*/ 	.word	0x00001ac0
        /*0110*/ 	.word	0x00000005
        /*0114*/ 	.word	0x00000000
        /*0118*/ 	.short	0x010a
        /*011a*/ 	.byte	0x3f
	.zero		1


	//   ....[9]....
        /*011c*/ 	.word	0x00001b00
        /*0120*/ 	.word	0x00000005
        /*0124*/ 	.word	0x00000000
        /*0128*/ 	.short	0x010a
        /*012a*/ 	.byte	0x3f
	.zero		1


	//   ....[10]....
        /*012c*/ 	.word	0x00001f90
        /*0130*/ 	.word	0x00000005
        /*0134*/ 	.word	0x00000000
        /*0138*/ 	.short	0x0101
        /*013a*/ 	.byte	0x3f
	.zero		1


	//   ....[11]....
        /*013c*/ 	.word	0x00002170
        /*0140*/ 	.word	0x00000003
        /*0144*/ 	.word	0x00000000
        /*0148*/ 	.short	0x0101
        /*014a*/ 	.byte	0x3f
	.zero		1


	//   ....[12]....
        /*014c*/ 	.word	0x0000b040
        /*0150*/ 	.word	0x00000014
        /*0154*/ 	.word	0x00000010
        /*0158*/ 	.short	0x010a
        /*015a*/ 	.byte	0x3f
	.zero		1


	//   ....[13]....
        /*015c*/ 	.word	0x0000b4e0
        /*0160*/ 	.word	0x00000004
        /*0164*/ 	.word	0x00000038
        /*0168*/ 	.short	0x0101
        /*016a*/ 	.byte	0x3f
	.zero		1


	//   ....[14]....
        /*016c*/ 	.word	0x0000bbf0
        /*0170*/ 	.word	0x00000005
        /*0174*/ 	.word	0x00000000
        /*0178*/ 	.short	0x010a
        /*017a*/ 	.byte	0x3f
	.zero		1


	//   ....[15]....
        /*017c*/ 	.word	0x0000bc70
        /*0180*/ 	.word	0x00000009
        /*0184*/ 	.word	0x00000000
        /*0188*/ 	.short	0x010a
        /*018a*/ 	.byte	0x3f
	.zero		1


	//   ....[16]....
        /*018c*/ 	.word	0x0000bcd0
        /*0190*/ 	.word	0x00000003
        /*0194*/ 	.word	0x00000000
        /*0198*/ 	.short	0x010a
        /*019a*/ 	.byte	0x3f
	.zero		1


	//   ....[17]....
        /*019c*/ 	.word	0x0000bd20
        /*01a0*/ 	.word	0x00000005
        /*01a4*/ 	.word	0x00000000
        /*01a8*/ 	.short	0x010a
        /*01aa*/ 	.byte	0x3f
	.zero		1


	//   ....[18]....
        /*01ac*/ 	.word	0x0000bdf0
        /*01b0*/ 	.word	0x00000014
        /*01b4*/ 	.word	0x00000010
        /*01b8*/ 	.short	0x010a
        /*01ba*/ 	.byte	0x3f
	.zero		1


	//   ....[19]....
        /*01bc*/ 	.word	0x0000bec0
        /*01c0*/ 	.word	0x00000005
        /*01c4*/ 	.word	0x00000000
        /*01c8*/ 	.short	0x010a
        /*01ca*/ 	.byte	0x3f
	.zero		1


	//----- nvinfo : EIATTR_NUM_MBARRIERS
	.align		4
.L_35:
        /*01cc*/ 	.byte	0x03, 0x38
        /*01ce*/ 	.short	0x0006


	//----- nvinfo : EIATTR_EXIT_INSTR_OFFSETS
	.align		4
        /*01d0*/ 	.byte	0x04, 0x1c
        /*01d2*/ 	.short	(.L_37 - .L_36)


	//   ....[0]....
.L_36:
        /*01d4*/ 	.word	0x00000910


	//   ....[1]....
        /*01d8*/ 	.word	0x00001130


	//   ....[2]....
        /*01dc*/ 	.word	0x0000a670


	//   ....[3]....
        /*01e0*/ 	.word	0x0000abd0


	//   ....[4]....
        /*01e4*/ 	.word	0x0000bcc0


	//----- nvinfo : EIATTR_MAX_THREADS
	.align		4
.L_37:
        /*01e8*/ 	.byte	0x04, 0x05
        /*01ea*/ 	.short	(.L_39 - .L_38)
.L_38:
        /*01ec*/ 	.word	0x00000180
        /*01f0*/ 	.word	0x00000001
        /*01f4*/ 	.word	0x00000001


	//----- nvinfo : EIATTR_CRS_STACK_SIZE
	.align		4
.L_39:
        /*01f8*/ 	.byte	0x04, 0x1e
        /*01fa*/ 	.short	(.L_41 - .L_40)
.L_40:
        /*01fc*/ 	.word	0x00000000


	//----- nvinfo : EIATTR_CBANK_PARAM_SIZE
	.align		4
.L_41:
        /*0200*/ 	.byte	0x03, 0x19
        /*0202*/ 	.short	0x0470


	//----- nvinfo : EIATTR_PARAM_CBANK
	.align		4
        /*0204*/ 	.byte	0x04, 0x0a
        /*0206*/ 	.short	(.L_43 - .L_42)
	.align		4
.L_42:
        /*0208*/ 	.word	index@(.nv.constant0._ZN7cutlass13device_kernelINS_4gemm6kernel13GemmUniversalIN4cute5tupleIJiiiiEEENS1_10collective13CollectiveMmaINS1_34MainloopSm90TmaGmmaWarpSpecializedILi2ENS5_IJNS4_1CILi2EEESB_NSA_ILi1EEEEEENS1_35KernelTmaWarpSpecializedCooperativeEEENS5_IJNSA_ILi128EEENSA_ILi256EEENSA_ILi64EEEEEENS_10tfloat32_tENS5_IJlSC_lEEESK_SL_NS4_8TiledMMAINS4_8MMA_AtomIJNS4_4SM904GMMA30MMA_64x256x8_F32TF32TF32_SS_TNILNSP_7ScaleInE1ELSR_1EEEEEENS4_6LayoutINS5_IJSB_SC_SC_EEENS5_IJSC_NSA_ILi0EEESW_EEEEENS5_IJNS4_10UnderscoreESZ_SZ_EEEEENS4_23SM90_TMA_LOAD_MULTICASTENS4_14ComposedLayoutINS4_7SwizzleILi3ELi4ELi3EEENS4_18smem_ptr_flag_bitsILi32EEENSU_INS5_IJNSA_ILi8EEENSA_ILi32EEEEEENS5_IJS19_SC_EEEEEEEvNS4_8identityES12_S1D_vS1E_EENS_8epilogue10collective6detail29Sm90TmaWarpSpecializedAdapterINS1H_15DefaultEpilogueISK_SL_SL_NS1G_6thread17LinearCombinationISK_Li1EffLNS1L_9ScaleType4KindE0ELNS_15FloatRoundStyleE2ESK_EENS1_15EpilogueDefaultEEEEEvvEEEEvNT_6ParamsE)
        /*020c*/ 	.short	0x0210
        /*020e*/ 	.short	0x0470


	//----- nvinfo : EIATTR_SW_WAR
	.align		4
.L_43:
        /*0210*/ 	.byte	0x04, 0x36
        /*0212*/ 	.short	(.L_45 - .L_44)
.L_44:
        /*0214*/ 	.word	0x00000008
.L_45:


//--------------------- .nv.callgraph             --------------------------
	.section	.nv.callgraph,"",@"SHT_CUDA_CALLGRAPH"
	.align	4
	.sectionentsize	8
	.align		4
        /*0000*/ 	.word	0x00000000
	.align		4
        /*0004*/ 	.word	0xffffffff
	.align		4
        /*0008*/ 	.word	index@(_ZN7cutlass13device_kernelINS_4gemm6kernel13GemmUniversalIN4cute5tupleIJiiiiEEENS1_10collective13CollectiveMmaINS1_34MainloopSm90TmaGmmaWarpSpecializedILi2ENS5_IJNS4_1CILi2EEESB_NSA_ILi1EEEEEENS1_35KernelTmaWarpSpecializedCooperativeEEENS5_IJNSA_ILi128EEENSA_ILi256EEENSA_ILi64EEEEEENS_10tfloat32_tENS5_IJlSC_lEEESK_SL_NS4_8TiledMMAINS4_8MMA_AtomIJNS4_4SM904GMMA30MMA_64x256x8_F32TF32TF32_SS_TNILNSP_7ScaleInE1ELSR_1EEEEEENS4_6LayoutINS5_IJSB_SC_SC_EEENS5_IJSC_NSA_ILi0EEESW_EEEEENS5_IJNS4_10UnderscoreESZ_SZ_EEEEENS4_23SM90_TMA_LOAD_MULTICASTENS4_14ComposedLayoutINS4_7SwizzleILi3ELi4ELi3EEENS4_18smem_ptr_flag_bitsILi32EEENSU_INS5_IJNSA_ILi8EEENSA_ILi32EEEEEENS5_IJS19_SC_EEEEEEEvNS4_8identityES12_S1D_vS1E_EENS_8epilogue10collective6detail29Sm90TmaWarpSpecializedAdapterINS1H_15DefaultEpilogueISK_SL_SL_NS1G_6thread17LinearCombinationISK_Li1EffLNS1L_9ScaleType4KindE0ELNS_15FloatRoundStyleE2ESK_EENS1_15EpilogueDefaultEEEEEvvEEEEvNT_6ParamsE)
	.align		4
        /*000c*/ 	.word	index@(__assertfail)
	.align		4
        /*0010*/ 	.word	0x00000000
	.align		4
        /*0014*/ 	.word	0xfffffffe
	.align		4
        /*0018*/ 	.word	0x00000000
	.align		4
        /*001c*/ 	.word	0xfffffffd
	.align		4
        /*0020*/ 	.word	0x00000000
	.align		4
        /*0024*/ 	.word	0xfffffffc


//--------------------- .nv.constant4             --------------------------
	.section	.nv.constant4,"a",@progbits
	.align	8
	.align		8
.nv.constant4:
        /*0000*/ 	.dword	__assertfail
	.align		8
        /*0008*/ 	.dword	__unnamed_1
	.align		8
        /*0010*/ 	.dword	_ZN40_INTERNAL_ea1a5fb2_4_k_cu_ed64d142_208004cuda3std3__45__cpo5beginE
	.align		8
        /*0018*/ 	.dword	_ZN40_INTERNAL_ea1a5fb2_4_k_cu_ed64d142_208004cuda3std3__45__cpo3endE
	.align		8
        /*0020*/ 	.dword	_ZN40_INTERNAL_ea1a5fb2_4_k_cu_ed64d142_208004cuda3std3__45__cpo6cbeginE
	.align		8
        /*0028*/ 	.dword	_ZN40_INTERNAL_ea1a5fb2_4_k_cu_ed64d142_208004cuda3std3__45__cpo4cendE
	.align		8
        /*0030*/ 	.dword	_ZN40_INTERNAL_ea1a5fb2_4_k_cu_ed64d142_208004cuda3std3__442_GLOBAL__N__ea1a5fb2_4_k_cu_ed64d142_208006ignoreE
	.align		8
        /*0038*/ 	.dword	_ZN40_INTERNAL_ea1a5fb2_4_k_cu_ed64d142_208004cuda3std3__419piecewise_constructE
	.align		8
        /*0040*/ 	.dword	_ZN40_INTERNAL_ea1a5fb2_4_k_cu_ed64d142_208004cuda3std3__48in_placeE
	.align		8
        /*0048*/ 	.dword	_ZN40_INTERNAL_ea1a5fb2_4_k_cu_ed64d142_208004cuda3std6ranges3__45__cpo4swapE
	.align		8
        /*0050*/ 	.dword	_ZN40_INTERNAL_ea1a5fb2_4_k_cu_ed64d142_208004cuda3std6ranges3__45__cpo9iter_moveE
	.align		8
        /*0058*/ 	.dword	_ZN40_INTERNAL_ea1a5fb2_4_k_cu_ed64d142_208004cute7productE
	.align		8
        /*0060*/ 	.dword	_ZN40_INTERNAL_ea1a5fb2_4_k_cu_ed64d142_208004cute1_E
	.align		8
        /*0068*/ 	.dword	$str$22
	.align		8
        /*0070*/ 	.dword	$str$23


//--------------------- .text._ZN7cutlass13device_kernelINS_4gemm6kernel13GemmUniversalIN4cute5tupleIJiiiiEEENS1_10collective13CollectiveMmaINS1_34MainloopSm90TmaGmmaWarpSpecializedILi2ENS5_IJNS4_1CILi2EEESB_NSA_ILi1EEEEEENS1_35KernelTmaWarpSpecializedCooperativeEEENS5_IJNSA_ILi128EEENSA_ILi256EEENSA_ILi64EEEEEENS_10tfloat32_tENS5_IJlSC_lEEESK_SL_NS4_8TiledMMAINS4_8MMA_AtomIJNS4_4SM904GMMA30MMA_64x256x8_F32TF32TF32_SS_TNILNSP_7ScaleInE1ELSR_1EEEEEENS4_6LayoutINS5_IJSB_SC_SC_EEENS5_IJSC_NSA_ILi0EEESW_EEEEENS5_IJNS4_10UnderscoreESZ_SZ_EEEEENS4_23SM90_TMA_LOAD_MULTICASTENS4_14ComposedLayoutINS4_7SwizzleILi3ELi4ELi3EEENS4_18smem_ptr_flag_bitsILi32EEENSU_INS5_IJNSA_ILi8EEENSA_ILi32EEEEEENS5_IJS19_SC_EEEEEEEvNS4_8identityES12_S1D_vS1E_EENS_8epilogue10collective6detail29Sm90TmaWarpSpecializedAdapterINS1H_15DefaultEpilogueISK_SL_SL_NS1G_6thread17LinearCombinationISK_Li1EffLNS1L_9ScaleType4KindE0ELNS_15FloatRoundStyleE2ESK_EENS1_15EpilogueDefaultEEEEEvvEEEEvNT_6ParamsE --------------------------
	.section	.text._ZN7cutlass13device_kernelINS_4gemm6kernel13GemmUniversalIN4cute5tupleIJiiiiEEENS1_10collective13CollectiveMmaINS1_34MainloopSm90TmaGmmaWarpSpecializedILi2ENS5_IJNS4_1CILi2EEESB_NSA_ILi1EEEEEENS1_35KernelTmaWarpSpecializedCooperativeEEENS5_IJNSA_ILi128EEENSA_ILi256EEENSA_ILi64EEEEEENS_10tfloat32_tENS5_IJlSC_lEEESK_SL_NS4_8TiledMMAINS4_8MMA_AtomIJNS4_4SM904GMMA30MMA_64x256x8_F32TF32TF32_SS_TNILNSP_7ScaleInE1ELSR_1EEEEEENS4_6LayoutINS5_IJSB_SC_SC_EEENS5_IJSC_NSA_ILi0EEESW_EEEEENS5_IJNS4_10UnderscoreESZ_SZ_EEEEENS4_23SM90_TMA_LOAD_MULTICASTENS4_14ComposedLayoutINS4_7SwizzleILi3ELi4ELi3EEENS4_18smem_ptr_flag_bitsILi32EEENSU_INS5_IJNSA_ILi8EEENSA_ILi32EEEEEENS5_IJS19_SC_EEEEEEEvNS4_8identityES12_S1D_vS1E_EENS_8epilogue10collective6detail29Sm90TmaWarpSpecializedAdapterINS1H_15DefaultEpilogueISK_SL_SL_NS1G_6thread17LinearCombinationISK_Li1EffLNS1L_9ScaleType4KindE0ELNS_15FloatRoundStyleE2ESK_EENS1_15EpilogueDefaultEEEEEvvEEEEvNT_6ParamsE,"ax",@progbits
	.align	128
.text._ZN7cutlass13device_kernelINS_4gemm6kernel13GemmUniversalIN4cute5tupleIJiiiiEEENS1_10collective13CollectiveMmaINS1_34MainloopSm90TmaGmmaWarpSpecializedILi2ENS5_IJNS4_1CILi2EEESB_NSA_ILi1EEEEEENS1_35KernelTmaWarpSpecializedCooperativeEEENS5_IJNSA_ILi128EEENSA_ILi256EEENSA_ILi64EEEEEENS_10tfloat32_tENS5_IJlSC_lEEESK_SL_NS4_8TiledMMAINS4_8MMA_AtomIJNS4_4SM904GMMA30MMA_64x256x8_F32TF32TF32_SS_TNILNSP_7ScaleInE1ELSR_1EEEEEENS4_6LayoutINS5_IJSB_SC_SC_EEENS5_IJSC_NSA_ILi0EEESW_EEEEENS5_IJNS4_10UnderscoreESZ_SZ_EEEEENS4_23SM90_TMA_LOAD_MULTICASTENS4_14ComposedLayoutINS4_7SwizzleILi3ELi4ELi3EEENS4_18smem_ptr_flag_bitsILi32EEENSU_INS5_IJNSA_ILi8EEENSA_ILi32EEEEEENS5_IJS19_SC_EEEEEEEvNS4_8identityES12_S1D_vS1E_EENS_8epilogue10collective6detail29Sm90TmaWarpSpecializedAdapterINS1H_15DefaultEpilogueISK_SL_SL_NS1G_6thread17LinearCombinationISK_Li1EffLNS1L_9ScaleType4KindE0ELNS_15FloatRoundStyleE2ESK_EENS1_15EpilogueDefaultEEEEEvvEEEEvNT_6ParamsE:
        .type           _ZN7cutlass13device_kernelINS_4gemm6kernel13GemmUniversalIN4cute5tupleIJiiiiEEENS1_10collective13CollectiveMmaINS1_34MainloopSm90TmaGmmaWarpSpecializedILi2ENS5_IJNS4_1CILi2EEESB_NSA_ILi1EEEEEENS1_35KernelTmaWarpSpecializedCooperativeEEENS5_IJNSA_ILi128EEENSA_ILi256EEENSA_ILi64EEEEEENS_10tfloat32_tENS5_IJlSC_lEEESK_SL_NS4_8TiledMMAINS4_8MMA_AtomIJNS4_4SM904GMMA30MMA_64x256x8_F32TF32TF32_SS_TNILNSP_7ScaleInE1ELSR_1EEEEEENS4_6LayoutINS5_IJSB_SC_SC_EEENS5_IJSC_NSA_ILi0EEESW_EEEEENS5_IJNS4_10UnderscoreESZ_SZ_EEEEENS4_23SM90_TMA_LOAD_MULTICASTENS4_14ComposedLayoutINS4_7SwizzleILi3ELi4ELi3EEENS4_18smem_ptr_flag_bitsILi32EEENSU_INS5_IJNSA_ILi8EEENSA_ILi32EEEEEENS5_IJS19_SC_EEEEEEEvNS4_8identityES12_S1D_vS1E_EENS_8epilogue10collective6detail29Sm90TmaWarpSpecializedAdapterINS1H_15DefaultEpilogueISK_SL_SL_NS1G_6thread17LinearCombinationISK_Li1EffLNS1L_9ScaleType4KindE0ELNS_15FloatRoundStyleE2ESK_EENS1_15EpilogueDefaultEEEEEvvEEEEvNT_6ParamsE,@function
        .size           _ZN7cutlass13device_kernelINS_4gemm6kernel13GemmUniversalIN4cute5tupleIJiiiiEEENS1_10collective13CollectiveMmaINS1_34MainloopSm90TmaGmmaWarpSpecializedILi2ENS5_IJNS4_1CILi2EEESB_NSA_ILi1EEEEEENS1_35KernelTmaWarpSpecializedCooperativeEEENS5_IJNSA_ILi128EEENSA_ILi256EEENSA_ILi64EEEEEENS_10tfloat32_tENS5_IJlSC_lEEESK_SL_NS4_8TiledMMAINS4_8MMA_AtomIJNS4_4SM904GMMA30MMA_64x256x8_F32TF32TF32_SS_TNILNSP_7ScaleInE1ELSR_1EEEEEENS4_6LayoutINS5_IJSB_SC_SC_EEENS5_IJSC_NSA_ILi0EEESW_EEEEENS5_IJNS4_10UnderscoreESZ_SZ_EEEEENS4_23SM90_TMA_LOAD_MULTICASTENS4_14ComposedLayoutINS4_7SwizzleILi3ELi4ELi3EEENS4_18smem_ptr_flag_bitsILi32EEENSU_INS5_IJNSA_ILi8EEENSA_ILi32EEEEEENS5_IJS19_SC_EEEEEEEvNS4_8identityES12_S1D_vS1E_EENS_8epilogue10collective6detail29Sm90TmaWarpSpecializedAdapterINS1H_15DefaultEpilogueISK_SL_SL_NS1G_6thread17LinearCombinationISK_Li1EffLNS1L_9ScaleType4KindE0ELNS_15FloatRoundStyleE2ESK_EENS1_15EpilogueDefaultEEEEEvvEEEEvNT_6ParamsE,(.L_x_321 - _ZN7cutlass13device_kernelINS_4gemm6kernel13GemmUniversalIN4cute5tupleIJiiiiEEENS1_10collective13CollectiveMmaINS1_34MainloopSm90TmaGmmaWarpSpecializedILi2ENS5_IJNS4_1CILi2EEESB_NSA_ILi1EEEEEENS1_35KernelTmaWarpSpecializedCooperativeEEENS5_IJNSA_ILi128EEENSA_ILi256EEENSA_ILi64EEEEEENS_10tfloat32_tENS5_IJlSC_lEEESK_SL_NS4_8TiledMMAINS4_8MMA_AtomIJNS4_4SM904GMMA30MMA_64x256x8_F32TF32TF32_SS_TNILNSP_7ScaleInE1ELSR_1EEEEEENS4_6LayoutINS5_IJSB_SC_SC_EEENS5_IJSC_NSA_ILi0EEESW_EEEEENS5_IJNS4_10UnderscoreESZ_SZ_EEEEENS4_23SM90_TMA_LOAD_MULTICASTENS4_14ComposedLayoutINS4_7SwizzleILi3ELi4ELi3EEENS4_18smem_ptr_flag_bitsILi32EEENSU_INS5_IJNSA_ILi8EEENSA_ILi32EEEEEENS5_IJS19_SC_EEEEEEEvNS4_8identityES12_S1D_vS1E_EENS_8epilogue10collective6detail29Sm90TmaWarpSpecializedAdapterINS1H_15DefaultEpilogueISK_SL_SL_NS1G_6thread17LinearCombinationISK_Li1EffLNS1L_9ScaleType4KindE0ELNS_15FloatRoundStyleE2ESK_EENS1_15EpilogueDefaultEEEEEvvEEEEvNT_6ParamsE)
        .other          _ZN7cutlass13device_kernelINS_4gemm6kernel13GemmUniversalIN4cute5tupleIJiiiiEEENS1_10collective13CollectiveMmaINS1_34MainloopSm90TmaGmmaWarpSpecializedILi2ENS5_IJNS4_1CILi2EEESB_NSA_ILi1EEEEEENS1_35KernelTmaWarpSpecializedCooperativeEEENS5_IJNSA_ILi128EEENSA_ILi256EEENSA_ILi64EEEEEENS_10tfloat32_tENS5_IJlSC_lEEESK_SL_NS4_8TiledMMAINS4_8MMA_AtomIJNS4_4SM904GMMA30MMA_64x256x8_F32TF32TF32_SS_TNILNSP_7ScaleInE1ELSR_1EEEEEENS4_6LayoutINS5_IJSB_SC_SC_EEENS5_IJSC_NSA_ILi0EEESW_EEEEENS5_IJNS4_10UnderscoreESZ_SZ_EEEEENS4_23SM90_TMA_LOAD_MULTICASTENS4_14ComposedLayoutINS4_7SwizzleILi3ELi4ELi3EEENS4_18smem_ptr_flag_bitsILi32EEENSU_INS5_IJNSA_ILi8EEENSA_ILi32EEEEEENS5_IJS19_SC_EEEEEEEvNS4_8identityES12_S1D_vS1E_EENS_8epilogue10collective6detail29Sm90TmaWarpSpecializedAdapterINS1H_15DefaultEpilogueISK_SL_SL_NS1G_6thread17LinearCombinationISK_Li1EffLNS1L_9ScaleType4KindE0ELNS_15FloatRoundStyleE2ESK_EENS1_15EpilogueDefaultEEEEEvvEEEEvNT_6ParamsE,@"STO_CUDA_ENTRY STV_DEFAULT"
_ZN7cutlass13device_kernelINS_4gemm6kernel13GemmUniversalIN4cute5tupleIJiiiiEEENS1_10collective13CollectiveMmaINS1_34MainloopSm90TmaGmmaWarpSpecializedILi2ENS5_IJNS4_1CILi2EEESB_NSA_ILi1EEEEEENS1_35KernelTmaWarpSpecializedCooperativeEEENS5_IJNSA_ILi128EEENSA_ILi256EEENSA_ILi64EEEEEENS_10tfloat32_tENS5_IJlSC_lEEESK_SL_NS4_8TiledMMAINS4_8MMA_AtomIJNS4_4SM904GMMA30MMA_64x256x8_F32TF32TF32_SS_TNILNSP_7ScaleInE1ELSR_1EEEEEENS4_6LayoutINS5_IJSB_SC_SC_EEENS5_IJSC_NSA_ILi0EEESW_EEEEENS5_IJNS4_10UnderscoreESZ_SZ_EEEEENS4_23SM90_TMA_LOAD_MULTICASTENS4_14ComposedLayoutINS4_7SwizzleILi3ELi4ELi3EEENS4_18smem_ptr_flag_bitsILi32EEENSU_INS5_IJNSA_ILi8EEENSA_ILi32EEEEEENS5_IJS19_SC_EEEEEEEvNS4_8identityES12_S1D_vS1E_EENS_8epilogue10collective6detail29Sm90TmaWarpSpecializedAdapterINS1H_15DefaultEpilogueISK_SL_SL_NS1G_6thread17LinearCombinationISK_Li1EffLNS1L_9ScaleType4KindE0ELNS_15FloatRoundStyleE2ESK_EENS1_15EpilogueDefaultEEEEEvvEEEEvNT_6ParamsE:
[----:B------:R-:W0:Y:S01]  /*0000*/  LDC R1, c[0x0][0x28] ;  /* 0x00000a00ff017b82 */ /* 0x000e220000000800 */
[----:B------:R-:W1:Y:S01]  /*0010*/  S2R R18, SR_TID.X ;  /* 0x0000000000127919 */ /* 0x000e620000002100 */
[----:B------:R-:W-:Y:S01]  /*0020*/  ELECT P0, URZ, PT ;  /* 0x00000000003f782f */ /* 0x000fe20003800000 */
[----:B------:R-:W-:Y:S01]  /*0030*/  BSSY B0, `(.L_x_0) ;  /* 0x000000f000007945 */ /* 0x000fe20003800000 */
[--C-:B-1----:R-:W-:Y:S02]  /*0040*/  SHF.R.U32.HI R0, RZ, 0x5, R18.reuse ;  /* 0x00000005ff007819 */ /* 0x102fe40000011612 */
[----:B------:R-:W-:-:S03]  /*0050*/  SHF.R.U32.HI R3, RZ, 0x7, R18 ;  /* 0x00000007ff037819 */ /* 0x000fc60000011612 */
[----:B------:R-:W1:Y:S04]  /*0060*/  SHFL.IDX PT, R2, R0, RZ, 0x1f ;  /* 0x00001fff00027589 */ /* 0x000e6800000e0000 */
[----:B------:R2:W3:Y:S01]  /*0070*/  SHFL.IDX PT, R5, R3, RZ, 0x1f ;  /* 0x00001fff03057589 */ /* 0x0004e200000e0000 */
[----:B-1----:R-:W-:-:S13]  /*0080*/  ISETP.NE.OR P0, PT, R2, RZ, !P0 ;  /* 0x000000ff0200720c */ /* 0x002fda0004705670 */
[----:B0-23--:R-:W-:Y:S05]  /*0090*/  @P0 BRA `(.L_x_1) ;  /* 0x0000000000200947 */ /* 0x00dfea0003800000 */
[----:B------:R-:W-:Y:S02]  /*00a0*/  ULDC.64 UR4, c[0x0][0x198] ;  /* 0x0000660000047ab9 */ /* 0x000fe40000000a00 */
[----:B------:R-:W-:Y:S02]  /*00b0*/  UIADD3 UR6, UP0, UR4, 0xf0, URZ ;  /* 0x000000f004067890 */ /* 0x000fe4000ff1e03f */
[----:B------:R-:W-:Y:S02]  /*00c0*/  UIADD3 UR4, UP1, UR4, 0x1f0, URZ ;  /* 0x000001f004047890 */ /* 0x000fe4000ff3e03f */
[----:B------:R-:W-:Y:S02]  /*00d0*/  UIADD3.X UR7, URZ, UR5, URZ, UP0, !UPT ;  /* 0x000000053f077290 */ /* 0x000fe400087fe43f */
[----:B------:R-:W-:-:S07]  /*00e0*/  UIADD3.X UR5, URZ, UR5, URZ, UP1, !UPT ;  /* 0x000000053f057290 */ /* 0x000fce0008ffe43f */
[----:B------:R0:W-:Y:S02]  /*00f0*/  UTMACCTL.PF [UR6] ;  /* 0x00000000060079b9 */ /* 0x0001e40008040000 */
[----:B------:R0:W-:Y:S02]  /*0100*/  UTMACCTL.PF [UR4] ;  /* 0x00000000040079b9 */ /* 0x0001e40008040000 */
[----:B0-----:R-:W-:Y:S01]  /*0110*/  NOP ;  /* 0x0000000000007918 */ /* 0x001fe20000000000 */
.L_x_1:
[----:B------:R-:W-:Y:S05]  /*0120*/  BSYNC B0 ;  /* 0x0000000000007941 */ /* 0x000fea0003800000 */
.L_x_0:
[----:B------:R-:W0:Y:S02]  /*0130*/  SHFL.IDX PT, R3, R0, RZ, 0x1f ;  /* 0x00001fff00037589 */ /* 0x000e2400000e0000 */
[----:B0-----:R-:W-:-:S13]  /*0140*/  ISETP.NE.AND P0, PT, R3, RZ, PT ;  /* 0x000000ff0300720c */ /* 0x001fda0003f05270 */
[----:B------:R-:W-:Y:S05]  /*0150*/  @P0 BRA `(.L_x_2) ;  /* 0x0000000000480947 */ /* 0x000fea0003800000 */
[----:B------:R-:W0:Y:S01]  /*0160*/  S2UR UR8, SR_CgaCtaId ;  /* 0x00000000000879c3 */ /* 0x000e220000008800 */
[----:B------:R-:W-:Y:S01]  /*0170*/  UMOV UR4, 0x400 ;  /* 0x0000040000047882 */ /* 0x000fe20000000000 */
[----:B------:R-:W-:Y:S01]  /*0180*/  UMOV UR5, 0x1 ;  /* 0x0000000100057882 */ /* 0x000fe20000000000 */
[----:B------:R-:W-:Y:S01]  /*0190*/  UMOV UR6, 0x6 ;  /* 0x0000000600067882 */ /* 0x000fe20000000000 */
[----:B------:R-:W-:Y:S01]  /*01a0*/  ELECT P0, URZ, PT ;  /* 0x00000000003f782f */ /* 0x000fe20003800000 */
[----:B------:R-:W-:-:S04]  /*01b0*/  UIADD3 UR6, -UR6, 0x100000, URZ ;  /* 0x0010000006067890 */ /* 0x000fc8000fffe13f */
[----:B------:R-:W-:Y:S02]  /*01c0*/  USHF.L.U32 UR7, UR6, 0xb, URZ ;  /* 0x0000000b06077899 */ /* 0x000fe4000800063f */
[----:B------:R-:W-:Y:S02]  /*01d0*/  USHF.L.U32 UR6, UR6, 0x1, URZ ;  /* 0x0000000106067899 */ /* 0x000fe4000800063f */
[----:B0-----:R-:W-:Y:S02]  /*01e0*/  ULEA UR8, UR8, UR4, 0x18 ;  /* 0x0000000408087291 */ /* 0x001fe4000f8ec03f */
[----:B------:R-:W-:-:S04]  /*01f0*/  UIADD3 UR4, -UR5, 0x100000, URZ ;  /* 0x0010000005047890 */ /* 0x000fc8000fffe13f */
[----:B------:R-:W-:Y:S02]  /*0200*/  USHF.L.U32 UR5, UR4, 0xb, URZ ;  /* 0x0000000b04057899 */ /* 0x000fe4000800063f */
[----:B------:R-:W-:Y:S01]  /*0210*/  USHF.L.U32 UR4, UR4, 0x1, URZ ;  /* 0x0000000104047899 */ /* 0x000fe2000800063f */
[----:B------:R-:W0:Y:S11]  /*0220*/  FENCE.VIEW.ASYNC.S ;  /* 0x00000000000073c6 */ /* 0x000e360000000000 */
[----:B0-----:R0:W1:Y:S01]  /*0230*/  SYNCS.EXCH.64 URZ, [UR8], UR4 ;  /* 0x00000004083f75b2 */ /* 0x0010620008000100 */
[----:B------:R0:W2:Y:S01]  /*0240*/  SYNCS.EXCH.64 URZ, [UR8+0x10], UR6 ;  /* 0x00001006083f75b2 */ /* 0x0000a20008000100 */
[----:B------:R0:W3:Y:S01]  /*0250*/  SYNCS.EXCH.64 URZ, [UR8+0x8], UR4 ;  /* 0x00000804083f75b2 */ /* 0x0000e20008000100 */
[----:B------:R0:W4:Y:S01]  /*0260*/  SYNCS.EXCH.64 URZ, [UR8+0x18], UR6 ;  /* 0x00001806083f75b2 */ /* 0x0001220008000100 */
[----:B------:R-:W-:Y:S01]  /*0270*/  NOP ;  /* 0x0000000000007918 */ /* 0x000fe20000000000 */
.L_x_2:
[----:B------:R-:W-:Y:S01]  /*0280*/  SHF.R.S32.HI R7, RZ, 0x1f, R18 ;  /* 0x0000001fff077819 */ /* 0x000fe20000011412 */
[----:B------:R-:W5:Y:S01]  /*0290*/  SHFL.IDX PT, R0, R0, RZ, 0x1f ;  /* 0x00001fff00007589 */ /* 0x000f6200000e0000 */
[----:B0-----:R-:W0:Y:S01]  /*02a0*/  S2UR UR8, SR_CTAID.X ;  /* 0x00000000000879c3 */ /* 0x001e220000002500 */
[----:B------:R-:W-:Y:S02]  /*02b0*/  ELECT P0, URZ, PT ;  /* 0x00000000003f782f */ /* 0x000fe40003800000 */
[----:B------:R-:W-:Y:S01]  /*02c0*/  LEA.HI R7, R7, R18, RZ, 0x7 ;  /* 0x0000001207077211 */ /* 0x000fe200078f38ff */
[----:B------:R-:W1:Y:S01]  /*02d0*/  S2R R4, SR_CTAID.Y ;  /* 0x0000000000047919 */ /* 0x000e620000002600 */
[----:B------:R-:W-:Y:S01]  /*02e0*/  SHF.R.S32.HI R8, RZ, 0x1f, R3 ;  /* 0x0000001fff087819 */ /* 0x000fe20000011403 */
[----:B------:R-:W-:Y:S01]  /*02f0*/  ULDC UR4, c[0x0][0x150] ;  /* 0x0000540000047ab9 */ /* 0x000fe20000000800 */
[----:B------:R-:W-:Y:S01]  /*0300*/  LOP3.LUT R7, R7, 0xffffff80, RZ, 0xc0, !PT ;  /* 0xffffff8007077812 */ /* 0x000fe200078ec0ff */
[----:B------:R-:W-:Y:S01]  /*0310*/  NOP ;  /* 0x0000000000007918 */ /* 0x000fe20000000000 */
[----:B------:R-:W-:Y:S01]  /*0320*/  LEA.HI R8, R8, R3, RZ, 0x2 ;  /* 0x0000000308087211 */ /* 0x000fe200078f10ff */
[----:B------:R-:W2:Y:S01]  /*0330*/  LDC R10, c[0x0][0x144] ;  /* 0x00005100ff0a7b82 */ /* 0x000ea20000000800 */
[----:B------:R-:W-:Y:S01]  /*0340*/  NOP ;  /* 0x0000000000007918 */ /* 0x000fe20000000000 */
[----:B------:R-:W-:Y:S01]  /*0350*/  IMAD.IADD R6, R18, 0x1, -R7 ;  /* 0x0000000112067824 */ /* 0x000fe200078e0a07 */
[----:B------:R-:W-:Y:S01]  /*0360*/  LOP3.LUT R8, R8, 0x3ffffffc, RZ, 0xc0, !PT ;  /* 0x3ffffffc08087812 */ /* 0x000fe200078ec0ff */
[----:B------:R-:W-:Y:S01]  /*0370*/  IMAD.MOV.U32 R22, RZ, RZ, 0x1 ;  /* 0x00000001ff167424 */ /* 0x000fe200078e00ff */
[----:B------:R-:W-:-:S02]  /*0380*/  ISETP.NE.AND P3, PT, R5, RZ, PT ;  /* 0x000000ff0500720c */ /* 0x000fc40003f65270 */
[----:B------:R-:W-:Y:S01]  /*0390*/  SHF.R.S32.HI R7, RZ, 0x1f, R6 ;  /* 0x0000001fff077819 */ /* 0x000fe20000011406 */
[----:B------:R-:W-:Y:S01]  /*03a0*/  IMAD.IADD R8, R3, 0x1, -R8 ;  /* 0x0000000103087824 */ /* 0x000fe200078e0a08 */
[----:B------:R-:W3:Y:S02]  /*03b0*/  LDC R13, c[0x0][0x140] ;  /* 0x00005000ff0d7b82 */ /* 0x000ee40000000800 */
[----:B------:R-:W-:Y:S02]  /*03c0*/  LEA.HI R7, R7, R6, RZ, 0x3 ;  /* 0x0000000607077211 */ /* 0x000fe400078f18ff */
[----:B-----5:R-:W-:Y:S02]  /*03d0*/  ISETP.NE.OR P0, PT, R0, RZ, !P0 ;  /* 0x000000ff0000720c */ /* 0x020fe40004705670 */
[--C-:B------:R-:W-:Y:S02]  /*03e0*/  SHF.R.S32.HI R0, RZ, 0x3, R7.reuse ;  /* 0x00000003ff007819 */ /* 0x100fe40000011407 */
[----:B------:R-:W-:-:S02]  /*03f0*/  SHF.R.S32.HI R7, RZ, 0x1f, R7 ;  /* 0x0000001fff077819 */ /* 0x000fc40000011407 */
[----:B0-----:R-:W-:Y:S02]  /*0400*/  I2FP.F32.U32 R9, UR8 ;  /* 0x0000000800097c45 */ /* 0x001fe40008201000 */
[----:B------:R-:W-:-:S03]  /*0410*/  LEA.HI R7, R7, R0, RZ, 0x2 ;  /* 0x0000000007077211 */ /* 0x000fc600078f10ff */
[----:B------:R-:W-:Y:S01]  /*0420*/  FMUL R9, R9, UR4 ;  /* 0x0000000409097c20 */ /* 0x000fe20008400000 */
[----:B------:R-:W-:Y:S01]  /*0430*/  LOP3.LUT R7, R7, 0xfffffffc, RZ, 0xc0, !PT ;  /* 0xfffffffc07077812 */ /* 0x000fe200078ec0ff */
[----:B------:R-:W-:Y:S01]  /*0440*/  VOTEU.ALL UP0, P0 ;  /* 0x00000000003f7886 */ /* 0x000fe20000000000 */
[----:B-1----:R-:W-:Y:S01]  /*0450*/  I2FP.F32.U32 R3, R4 ;  /* 0x0000000400037245 */ /* 0x002fe20000201000 */
[----:B------:R-:W-:Y:S01]  /*0460*/  ULDC UR4, c[0x0][0x154] ;  /* 0x0000550000047ab9 */ /* 0x000fe20000000800 */
[----:B------:R-:W-:Y:S01]  /*0470*/  VOTEU.ALL UP1, P0 ;  /* 0x00000000003f7886 */ /* 0x000fe20000020000 */
[----:B------:R-:W0:Y:S01]  /*0480*/  F2I.U32.TRUNC.NTZ R9, R9 ;  /* 0x0000000900097305 */ /* 0x000e22000020f000 */
[----:B------:R-:W-:Y:S01]  /*0490*/  IMAD.IADD R7, R0, 0x1, -R7 ;  /* 0x0000000100077824 */ /* 0x000fe200078e0a07 */
[----:B------:R-:W1:Y:S01]  /*04a0*/  @!UP0 S2UR UR7, SR_CgaCtaId ;  /* 0x00000000000789c3 */ /* 0x000e620000008800 */
[----:B------:R-:W-:Y:S01]  /*04b0*/  FMUL R12, R3, UR4 ;  /* 0x00000004030c7c20 */ /* 0x000fe20008400000 */
[----:B------:R-:W-:Y:S01]  /*04c0*/  UMOV UR4, 0x20 ;  /* 0x0000002000047882 */ /* 0x000fe20000000000 */
[----:B------:R-:W-:Y:S01]  /*04d0*/  IMAD R8, R8, 0x4, R7 ;  /* 0x0000000408087824 */ /* 0x000fe200078e0207 */
[----:B------:R-:W-:Y:S01]  /*04e0*/  @!UP0 UMOV UR6, 0x400 ;  /* 0x0000040000068882 */ /* 0x000fe20000000000 */
[----:B------:R-:W-:-:S04]  /*04f0*/  @!UP0 UIADD3 UR4, -UR4, 0x100000, URZ ;  /* 0x0010000004048890 */ /* 0x000fc8000fffe13f */
[----:B------:R-:W-:Y:S02]  /*0500*/  @!UP0 USHF.L.U32 UR5, UR4, 0xb, URZ ;  /* 0x0000000b04058899 */ /* 0x000fe4000800063f */
[----:B------:R-:W-:Y:S01]  /*0510*/  @!UP0 USHF.L.U32 UR4, UR4, 0x1, URZ ;  /* 0x0000000104048899 */ /* 0x000fe2000800063f */
[----:B---3--:R-:W-:Y:S01]  /*0520*/  ISETP.EQ.U32.AND P2, PT, R13, 0x1, PT ;  /* 0x000000010d00780c */ /* 0x008fe20003f42070 */
[----:B------:R-:W3:Y:S01]  /*0530*/  F2I.U32.TRUNC.NTZ R12, R12 ;  /* 0x0000000c000c7305 */ /* 0x000ee2000020f000 */
[----:B------:R-:W-:Y:S01]  /*0540*/  LEA.HI R0, R8, R8, RZ, 0x1 ;  /* 0x0000000808007211 */ /* 0x000fe200078f08ff */
[----:B------:R-:W5:Y:S03]  /*0550*/  LDC R7, c[0x0][0x148] ;  /* 0x00005200ff077b82 */ /* 0x000f660000000800 */
[----:B------:R-:W-:Y:S01]  /*0560*/  LOP3.LUT R11, R0, 0xfffffffe, RZ, 0xc0, !PT ;  /* 0xfffffffe000b7812 */ /* 0x000fe200078ec0ff */
[----:B0-----:R-:W-:Y:S01]  /*0570*/  IMAD.MOV R15, RZ, RZ, -R9 ;  /* 0x000000ffff0f7224 */ /* 0x001fe200078e0a09 */
[----:B------:R-:W-:-:S03]  /*0580*/  SHF.R.S32.HI R9, RZ, 0x1f, R2 ;  /* 0x0000001fff097819 */ /* 0x000fc60000011402 */
[----:B--2---:R-:W-:Y:S01]  /*0590*/  IMAD R3, R10, R15, UR8 ;  /* 0x000000080a037e24 */ /* 0x004fe2000f8e020f */
[----:B------:R-:W-:Y:S01]  /*05a0*/  LEA.HI R9, R9, R2, RZ, 0x2 ;  /* 0x0000000209097211 */ /* 0x000fe200078f10ff */
[C---:B------:R-:W-:Y:S02]  /*05b0*/  IMAD.IADD R0, R8.reuse, 0x1, -R11 ;  /* 0x0000000108007824 */ /* 0x040fe400078e0a0b */
[----:B------:R-:W-:Y:S01]  /*05c0*/  IMAD.SHL.U32 R11, R8, 0x4, RZ ;  /* 0x00000004080b7824 */ /* 0x000fe200078e00ff */
[----:B------:R-:W-:Y:S01]  /*05d0*/  LOP3.LUT R9, R9, 0xfffffffc, RZ, 0xc0, !PT ;  /* 0xfffffffc09097812 */ /* 0x000fe200078ec0ff */
[----:B---3--:R-:W-:Y:S01]  /*05e0*/  IMAD.MOV R20, RZ, RZ, -R12 ;  /* 0x000000ffff147224 */ /* 0x008fe200078e0a0c */
[----:B------:R-:W-:Y:S01]  /*05f0*/  ISETP.NE.AND P4, PT, R0, R3, PT ;  /* 0x000000030000720c */ /* 0x000fe20003f85270 */
[----:B-1----:R-:W-:Y:S01]  /*0600*/  @!UP0 ULEA UR6, UR7, UR6, 0x18 ;  /* 0x0000000607068291 */ /* 0x002fe2000f8ec03f */
[----:B------:R-:W-:Y:S01]  /*0610*/  LOP3.LUT R152, R8, 0xc, R11, 0x78, !PT ;  /* 0x0000000c08987812 */ /* 0x000fe200078e780b */
[----:B------:R-:W-:Y:S01]  /*0620*/  IMAD.IADD R0, R2, 0x1, -R9 ;  /* 0x0000000102007824 */ /* 0x000fe200078e0a09 */
[----:B------:R-:W-:Y:S01]  /*0630*/  VOTEU.ALL UP0, P0 ;  /* 0x00000000003f7886 */ /* 0x000fe20000000000 */
[----:B------:R-:W-:Y:S01]  /*0640*/  LOP3.LUT P0, RZ, R6, 0x7, RZ, 0xc0, !PT ;  /* 0x0000000706ff7812 */ /* 0x000fe2000780c0ff */
[----:B------:R-:W-:-:S02]  /*0650*/  VIADD R6, R5, 0xffffffff ;  /* 0xffffffff05067836 */ /* 0x000fc40000000000 */
[----:B------:R-:W-:Y:S01]  /*0660*/  ISETP.NE.AND P1, PT, R0, 0x3, PT ;  /* 0x000000030000780c */ /* 0x000fe20003f25270 */
[----:B-----5:R-:W-:Y:S01]  /*0670*/  IMAD R9, R7, R20, R4 ;  /* 0x0000001407097224 */ /* 0x020fe200078e0204 */
[----:B------:R-:W-:Y:S02]  /*0680*/  ISETP.LT.U32.AND P0, PT, R152, 0x4, !P0 ;  /* 0x000000049800780c */ /* 0x000fe40004701070 */
[----:B------:R-:W-:Y:S01]  /*0690*/  ISETP.EQ.OR P1, PT, R0, RZ, !P1 ;  /* 0x000000ff0000720c */ /* 0x000fe20004f22670 */
[----:B------:R-:W0:Y:S02]  /*06a0*/  FENCE.VIEW.ASYNC.S ;  /* 0x00000000000073c6 */ /* 0x000e240000000000 */
[----:B0-----:R0:W1:Y:S01]  /*06b0*/  @!UP0 SYNCS.EXCH.64 URZ, [UR6+0x30], UR4 ;  /* 0x00003004063f85b2 */ /* 0x0010620008000100 */
[----:B------:R-:W-:Y:S02]  /*06c0*/  @P4 LEA.HI R2, R152, R152, RZ, 0x1 ;  /* 0x0000009898024211 */ /* 0x000fe400078f08ff */
[----:B------:R-:W-:-:S02]  /*06d0*/  ISETP.EQ.AND P1, PT, R5, RZ, P1 ;  /* 0x000000ff0500720c */ /* 0x000fc40000f22270 */
[----:B------:R-:W-:Y:S02]  /*06e0*/  @P4 SHF.R.S32.HI R2, RZ, 0x1, R2 ;  /* 0x00000001ff024819 */ /* 0x000fe40000011402 */
[----:B------:R-:W-:Y:S02]  /*06f0*/  ISETP.GE.U32.AND P6, PT, R6, 0x2, PT ;  /* 0x000000020600780c */ /* 0x000fe40003fc6070 */
[----:B------:R-:W-:Y:S02]  /*0700*/  @P4 ISETP.NE.AND P5, PT, R2, R9, PT ;  /* 0x000000090200420c */ /* 0x000fe40003fa5270 */
[----:B------:R-:W-:Y:S02]  /*0710*/  SEL R9, RZ, 0x1, !P0 ;  /* 0x00000001ff097807 */ /* 0x000fe40004000000 */
[----:B------:R-:W-:Y:S02]  /*0720*/  @P4 SEL R22, RZ, 0x1, P5 ;  /* 0x00000001ff164807 */ /* 0x000fe40002800000 */
[----:B------:R-:W-:Y:S01]  /*0730*/  SEL R19, RZ, 0x1, !P1 ;  /* 0x00000001ff137807 */ /* 0x000fe20004800000 */
[----:B------:R0:W2:Y:S01]  /*0740*/  @!UP1 SYNCS.EXCH.64 URZ, [UR6+0x38], UR4 ;  /* 0x00003804063f95b2 */ /* 0x0000a20008000100 */
[----:B------:R-:W-:Y:S01]  /*0750*/  LOP3.LUT R22, R22, R9, RZ, 0xc0, !PT ;  /* 0x0000000916167212 */ /* 0x000fe200078ec0ff */
[----:B------:R-:W-:Y:S01]  /*0760*/  NOP ;  /* 0x0000000000007918 */ /* 0x000fe20000000000 */
[----:B------:R-:W-:Y:S01]  /*0770*/  SEL R19, R19, 0x2, P6 ;  /* 0x0000000213137807 */ /* 0x000fe20003000000 */
[----:B------:R-:W-:Y:S06]  /*0780*/  @!P2 BRA `(.L_x_3) ;  /* 0x000000000008a947 */ /* 0x000fec0003800000 */
[----:B-12-4-:R-:W-:Y:S01]  /*0790*/  UCGABAR_ARV ;  /* 0x00000000000079c7 */ /* 0x016fe20008000000 */
[----:B------:R-:W-:Y:S05]  /*07a0*/  BRA `(.L_x_4) ;  /* 0x0000000000047947 */ /* 0x000fea0003800000 */
.L_x_3:
[----:B-12-4-:R-:W-:Y:S01]  /*07b0*/  NOP ;  /* 0x0000000000007918 */ /* 0x016fe20000000000 */
.L_x_4:
[----:B------:R-:W1:Y:S01]  /*07c0*/  LDC R2, c[0x0][0x65c] ;  /* 0x00019700ff027b82 */ /* 0x000e620000000800 */
[----:B------:R-:W-:Y:S02]  /*07d0*/  IMAD.U32 R8, RZ, RZ, UR8 ;  /* 0x00000008ff087e24 */ /* 0x000fe4000f8e00ff */
[----:B------:R-:W-:Y:S01]  /*07e0*/  IMAD.MOV.U32 R9, RZ, RZ, RZ ;  /* 0x000000ffff097224 */ /* 0x000fe200078e00ff */
[----:B-1----:R-:W-:-:S04]  /*07f0*/  ISETP.NE.AND P1, PT, R2, 0x1, PT ;  /* 0x000000010200780c */ /* 0x002fc80003f25270 */
[----:B------:R-:W-:-:S09]  /*0800*/  P2R R5, PR, RZ, 0x2 ;  /* 0x00000002ff057803 */ /* 0x000fd20000000000 */
[----:B------:R-:W1:Y:S01]  /*0810*/  @P1 LDC R17, c[0x0][0x10] ;  /* 0x00000400ff111b82 */ /* 0x000e620000000800 */
[----:B------:R-:W-:Y:S02]  /*0820*/  @P1 IMAD.MOV.U32 R5, RZ, RZ, RZ ;  /* 0x000000ffff051224 */ /* 0x000fe400078e00ff */
[----:B------:R-:W-:-:S05]  /*0830*/  @P1 IMAD.MOV.U32 R13, RZ, RZ, RZ ;  /* 0x000000ffff0d1224 */ /* 0x000fca00078e00ff */
[----:B------:R-:W2:Y:S01]  /*0840*/  @!P1 LDC R11, c[0x0][0xc] ;  /* 0x00000300ff0b9b82 */ /* 0x000ea20000000800 */
[----:B-1----:R-:W-:-:S04]  /*0850*/  @P1 IMAD.WIDE.U32 R16, R17, UR8, R4 ;  /* 0x0000000811101c25 */ /* 0x002fc8000f8e0004 */
[----:B------:R-:W-:Y:S02]  /*0860*/  @P1 IMAD.IADD R17, R17, 0x1, R13 ;  /* 0x0000000111111824 */ /* 0x000fe400078e020d */
[----:B--2---:R-:W-:-:S04]  /*0870*/  @!P1 IMAD.WIDE.U32 R8, R4, R11, R8 ;  /* 0x0000000b04089225 */ /* 0x004fc800078e0008 */
[----:B------:R-:W-:Y:S02]  /*0880*/  @!P1 IMAD.MOV.U32 R16, RZ, RZ, R8 ;  /* 0x000000ffff109224 */ /* 0x000fe400078e0008 */
[----:B------:R-:W-:Y:S01]  /*0890*/  @!P1 IMAD.MOV.U32 R17, RZ, RZ, R9 ;  /* 0x000000ffff119224 */ /* 0x000fe200078e0009 */
[----:B------:R-:W-:Y:S06]  /*08a0*/  @!P2 BRA `(.L_x_5) ;  /* 0x00000000000ca947 */ /* 0x000fec0003800000 */
[----:B------:R-:W-:Y:S01]  /*08b0*/  UCGABAR_WAIT ;  /* 0x0000000000007dc7 */ /* 0x000fe20008000000 */
[----:B------:R-:W-:Y:S01]  /*08c0*/  CCTL.IVALL ;  /* 0x00000000ff00798f */ /* 0x000fe20002000000 */
[----:B------:R-:W-:Y:S05]  /*08d0*/  BRA `(.L_x_6) ;  /* 0x0000000000047947 */ /* 0x000fea0003800000 */
.L_x_5:
[----:B------:R-:W-:Y:S06]  /*08e0*/  BAR.SYNC.DEFER_BLOCKING 0x0 ;  /* 0x0000000000007b1d */ /* 0x000fec0000010000 */
.L_x_6:
[----:B------:R-:W-:Y:S05]  /*08f0*/  @!P3 BRA `(.L_x_7) ;  /* 0x0000009c0060b947 */ /* 0x000fea0003800000 */
[----:B------:R-:W-:-:S13]  /*0900*/  ISETP.GT.U32.AND P0, PT, R6, 0x1, PT ;  /* 0x000000010600780c */ /* 0x000fda0003f04070 */
[----:B0-----:R-:W-:Y:S05]  /*0910*/  @P0 EXIT ;  /* 0x000000000000094d */ /* 0x001fea0003800000 */
[----:B------:R-:W-:Y:S01]  /*0920*/  ULDC.64 UR4, c[0x0][0x650] ;  /* 0x0001940000047ab9 */ /* 0x000fe20000000a00 */
[----:B------:R-:W-:Y:S01]  /*0930*/  PRMT R0, RZ, 0x7610, R0 ;  /* 0x00007610ff007816 */ /* 0x000fe20000000000 */
[----:B------:R-:W-:Y:S01]  /*0940*/  IMAD.MOV.U32 R154, RZ, RZ, -0x1 ;  /* 0xffffffffff9a7424 */ /* 0x000fe200078e00ff */
[----:B------:R-:W-:Y:S01]  /*0950*/  ISETP.GE.U32.AND P0, PT, R16, UR4, PT ;  /* 0x0000000410007c0c */ /* 0x000fe2000bf06070 */
[----:B------:R-:W-:Y:S02]  /*0960*/  IMAD.MOV.U32 R153, RZ, RZ, -0x1 ;  /* 0xffffffffff997424 */ /* 0x000fe400078e00ff */
[----:B------:R-:W-:Y:S01]  /*0970*/  IMAD.MOV.U32 R23, RZ, RZ, -0x1 ;  /* 0xffffffffff177424 */ /* 0x000fe200078e00ff */
[----:B------:R-:W-:-:S13]  /*0980*/  ISETP.GE.U32.AND.EX P0, PT, R17, UR5, PT, P0 ;  /* 0x0000000511007c0c */ /* 0x000fda000bf06100 */
[----:B------:R-:W-:Y:S05]  /*0990*/  @P0 BRA `(.L_x_8) ;  /* 0x00000004002c0947 */ /* 0x000fea0003800000 */
[----:B------:R-:W0:Y:S01]  /*09a0*/  LDC.64 R24, c[0x0][0x628] ;  /* 0x00018a00ff187b82 */ /* 0x000e220000000a00 */
[----:B------:R-:W-:Y:S02]  /*09b0*/  IMAD.MOV.U32 R8, RZ, RZ, R16 ;  /* 0x000000ffff087224 */ /* 0x000fe400078e0010 */
[----:B------:R-:W-:-:S05]  /*09c0*/  IMAD.MOV.U32 R9, RZ, RZ, R17 ;  /* 0x000000ffff097224 */ /* 0x000fca00078e0011 */
[----:B------:R-:W1:Y:S08]  /*09d0*/  LDC R0, c[0x0][0x630] ;  /* 0x00018c00ff007b82 */ /* 0x000e700000000800 */
[----:B------:R-:W2:Y:S01]  /*09e0*/  LDC.64 R26, c[0x0][0x620] ;  /* 0x00018800ff1a7b82 */ /* 0x000ea20000000a00 */
[----:B0-----:R-:W-:-:S04]  /*09f0*/  ISETP.NE.U32.AND P0, PT, R24, RZ, PT ;  /* 0x000000ff1800720c */ /* 0x001fc80003f05070 */
[----:B------:R-:W-:-:S13]  /*0a00*/  ISETP.NE.AND.EX P0, PT, R25, RZ, PT, P0 ;  /* 0x000000ff1900720c */ /* 0x000fda0003f05300 */
[----:B-12---:R-:W-:Y:S05]  /*0a10*/  @!P0 BRA `(.L_x_9) ;  /* 0x0000000000288947 */ /* 0x006fea0003800000 */
[----:B------:R-:W0:Y:S02]  /*0a20*/  LDC R13, c[0x0][0x634] ;  /* 0x00018d00ff0d7b82 */ /* 0x000e240000000800 */
[----:B0-----:R-:W-:-:S05]  /*0a30*/  IADD3 R13, P0, R16, R13, RZ ;  /* 0x0000000d100d7210 */ /* 0x001fca0007f1e0ff */
[----:B------:R-:W-:-:S04]  /*0a40*/  IMAD.X R15, RZ, RZ, R17, P0 ;  /* 0x000000ffff0f7224 */ /* 0x000fc800000e0611 */
[----:B------:R-:W-:-:S04]  /*0a50*/  IMAD.WIDE.U32 R8, R15, R24, RZ ;  /* 0x000000180f087225 */ /* 0x000fc800078e00ff */
[----:B------:R-:W-:-:S04]  /*0a60*/  IMAD.WIDE.U32 R10, P0, R13, R25, R8 ;  /* 0x000000190d0a7225 */ /* 0x000fc80007800008 */
[----:B------:R-:W-:-:S04]  /*0a70*/  IMAD.WIDE.U32 R8, R13, R24, RZ ;  /* 0x000000180d087225 */ /* 0x000fc800078e00ff */
[----:B------:R-:W-:Y:S01]  /*0a80*/  IMAD.X R13, RZ, RZ, RZ, P0 ;  /* 0x000000ffff0d7224 */ /* 0x000fe200000e06ff */
[----:B------:R-:W-:Y:S01]  /*0a90*/  IADD3 RZ, P0, R9, R10, RZ ;  /* 0x0000000a09ff7210 */ /* 0x000fe20007f1e0ff */
[----:B------:R-:W-:-:S04]  /*0aa0*/  IMAD.MOV.U32 R12, RZ, RZ, R11 ;  /* 0x000000ffff0c7224 */ /* 0x000fc800078e000b */
[----:B------:R-:W-:-:S08]  /*0ab0*/  IMAD.WIDE.U32.X R8, R15, R25, R12, P0 ;  /* 0x000000190f087225 */ /* 0x000fd000000e040c */
.L_x_9:
[----:B------:R-:W0:Y:S01]  /*0ac0*/  LDC.64 R24, c[0x0][0x640] ;  /* 0x00019000ff187b82 */ /* 0x000e220000000a00 */
[--C-:B------:R-:W-:Y:S01]  /*0ad0*/  SHF.R.U64 R28, R8, R0, R9.reuse ;  /* 0x00000000081c7219 */ /* 0x100fe20000001209 */
[----:B------:R-:W-:Y:S01]  /*0ae0*/  IMAD R30, R7, R20, R4 ;  /* 0x00000014071e7224 */ /* 0x000fe200078e0204 */
[----:B------:R-:W-:Y:S01]  /*0af0*/  SHF.R.U32.HI R0, RZ, R0, R9 ;  /* 0x00000000ff007219 */ /* 0x000fe20000011609 */
[----:B------:R-:W-:Y:S01]  /*0b00*/  IMAD.MOV.U32 R21, RZ, RZ, 0x1 ;  /* 0x00000001ff157424 */ /* 0x000fe200078e00ff */
[----:B------:R-:W-:-:S03]  /*0b10*/  IADD3 R5, P0, RZ, -R28, RZ ;  /* 0x8000001cff057210 */ /* 0x000fc60007f1e0ff */
[----:B------:R-:W1:Y:S02]  /*0b20*/  LDC R6, c[0x0][0x618] ;  /* 0x00018600ff067b82 */ /* 0x000e640000000800 */
[----:B------:R-:W-:-:S04]  /*0b30*/  IMAD.X R9, RZ, RZ, ~R0, P0 ;  /* 0x000000ffff097224 */ /* 0x000fc800000e0e00 */
[-C--:B------:R-:W-:Y:S02]  /*0b40*/  IMAD R0, R9, R26.reuse, RZ ;  /* 0x0000001a09007224 */ /* 0x080fe400078e02ff */
[----:B------:R-:W2:Y:S01]  /*0b50*/  LDC R11, c[0x0][0x608] ;  /* 0x00018200ff0b7b82 */ /* 0x000ea20000000800 */
[----:B------:R-:W-:-:S04]  /*0b60*/  IMAD.WIDE.U32 R8, R5, R26, R16 ;  /* 0x0000001a05087225 */ /* 0x000fc800078e0010 */
[----:B------:R-:W-:-:S03]  /*0b70*/  IMAD R5, R5, R27, R0 ;  /* 0x0000001b05057224 */ /* 0x000fc600078e0200 */
[----:B------:R-:W3:Y:S01]  /*0b80*/  LDC R12, c[0x0][0x658] ;  /* 0x00019600ff0c7b82 */ /* 0x000ee20000000800 */
[----:B0-----:R-:W-:Y:S01]  /*0b90*/  ISETP.NE.U32.AND P0, PT, R24, RZ, PT ;  /* 0x000000ff1800720c */ /* 0x001fe20003f05070 */
[----:B------:R-:W-:Y:S02]  /*0ba0*/  IMAD.IADD R5, R9, 0x1, R5 ;  /* 0x0000000109057824 */ /* 0x000fe400078e0205 */
[----:B------:R-:W-:Y:S01]  /*0bb0*/  IMAD.MOV.U32 R9, RZ, RZ, -0x1 ;  /* 0xffffffffff097424 */ /* 0x000fe200078e00ff */
[----:B------:R-:W-:-:S03]  /*0bc0*/  ISETP.NE.AND.EX P0, PT, R25, RZ, PT, P0 ;  /* 0x000000ff1900720c */ /* 0x000fc60003f05300 */
[----:B------:R-:W0:Y:S01]  /*0bd0*/  LDC R15, c[0x0][0x600] ;  /* 0x00018000ff0f7b82 */ /* 0x000e220000000800 */
[-CC-:B-1----:R-:W-:Y:S02]  /*0be0*/  SHF.R.U64 R13, R8, R6.reuse, R5.reuse ;  /* 0x00000006080d7219 */ /* 0x182fe40000001205 */
[----:B------:R-:W-:-:S05]  /*0bf0*/  SHF.R.U32.HI R0, RZ, R6, R5 ;  /* 0x00000006ff007219 */ /* 0x000fca0000011605 */
[----:B------:R-:W1:Y:S01]  /*0c00*/  LDC R14, c[0x0][0x648] ;  /* 0x00019200ff0e7b82 */ /* 0x000e620000000800 */
[-CC-:B--2---:R-:W-:Y:S02]  /*0c10*/  SHF.R.U64 R27, R13, R11.reuse, R0.reuse ;  /* 0x0000000b0d1b7219 */ /* 0x184fe40000001200 */
[----:B------:R-:W-:-:S05]  /*0c20*/  SHF.R.U32.HI R5, RZ, R11, R0 ;  /* 0x0000000bff057219 */ /* 0x000fca0000011600 */
[----:B------:R-:W2:Y:S01]  /*0c30*/  LDC R26, c[0x0][0x638] ;  /* 0x00018e00ff1a7b82 */ /* 0x000ea20000000800 */
[-CC-:B---3--:R-:W-:Y:S02]  /*0c40*/  SHF.R.U64 R20, R27, R12.reuse, R5.reuse ;  /* 0x0000000c1b147219 */ /* 0x188fe40000001205 */
[-C--:B------:R-:W-:Y:S02]  /*0c50*/  SHF.L.U32 R0, R9, R12.reuse, RZ ;  /* 0x0000000c09007219 */ /* 0x080fe400000006ff */
[----:B------:R-:W-:Y:S01]  /*0c60*/  SHF.R.U32.HI R5, RZ, R12, R5 ;  /* 0x0000000cff057219 */ /* 0x000fe20000011605 */
[----:B------:R-:W-:Y:S01]  /*0c70*/  IMAD.MOV.U32 R4, RZ, RZ, R20 ;  /* 0x000000ffff047224 */ /* 0x000fe200078e0014 */
[----:B------:R-:W-:Y:S01]  /*0c80*/  LOP3.LUT R10, RZ, R0, RZ, 0x33, !PT ;  /* 0x00000000ff0a7212 */ /* 0x000fe200078e33ff */
[----:B------:R-:W3:Y:S01]  /*0c90*/  LDC R23, c[0x0][0x610] ;  /* 0x00018400ff177b82 */ /* 0x000ee20000000800 */
[----:B------:R-:W-:Y:S05]  /*0ca0*/  @!P0 BRA `(.L_x_10) ;  /* 0x0000000000288947 */ /* 0x000fea0003800000 */
[----:B------:R-:W4:Y:S02]  /*0cb0*/  LDC R9, c[0x0][0x64c] ;  /* 0x00019300ff097b82 */ /* 0x000f240000000800 */
[----:B----4-:R-:W-:-:S05]  /*0cc0*/  IADD3 R9, P0, R20, R9, RZ ;  /* 0x0000000914097210 */ /* 0x010fca0007f1e0ff */
        /* <DEDUP_REMOVED lines=8> */
.L_x_10:
[----:B-1----:R-:W-:Y:S01]  /*0d50*/  SHF.R.U64 R4, R4, R14, R5 ;  /* 0x0000000e04047219 */ /* 0x002fe20000001205 */
[----:B0-----:R-:W-:Y:S01]  /*0d60*/  VIADD R6, R15, 0xffffffff ;  /* 0xffffffff0f067836 */ /* 0x001fe20000000000 */
[----:B------:R-:W-:Y:S02]  /*0d70*/  SHF.L.U32 R0, R21, R12, RZ ;  /* 0x0000000c15007219 */ /* 0x000fe400000006ff */
[----:B------:R-:W-:Y:S01]  /*0d80*/  LOP3.LUT R5, R27, R10, RZ, 0xc0, !PT ;  /* 0x0000000a1b057212 */ /* 0x000fe200078ec0ff */
[----:B------:R-:W-:Y:S01]  /*0d90*/  IMAD.MOV R7, RZ, RZ, -R4 ;  /* 0x000000ffff077224 */ /* 0x000fe200078e0a04 */
[----:B------:R-:W-:Y:S02]  /*0da0*/  SEL R3, R3, R30, !P1 ;  /* 0x0000001e03037207 */ /* 0x000fe40004800000 */
[----:B------:R-:W-:Y:S01]  /*0db0*/  LOP3.LUT R6, R13, R6, RZ, 0xc0, !PT ;  /* 0x000000060d067212 */ /* 0x000fe200078ec0ff */
[----:B------:R-:W-:Y:S02]  /*0dc0*/  IMAD R4, R0, R4, R5 ;  /* 0x0000000400047224 */ /* 0x000fe400078e0205 */
[----:B--2---:R-:W-:-:S02]  /*0dd0*/  IMAD R0, R7, R26, R20 ;  /* 0x0000001a07007224 */ /* 0x004fc400078e0214 */
[----:B---3--:R-:W-:Y:S02]  /*0de0*/  IMAD R3, R4, R23, R3 ;  /* 0x0000001704037224 */ /* 0x008fe400078e0203 */
[----:B------:R-:W-:Y:S02]  /*0df0*/  IMAD R154, R0, R15, R6 ;  /* 0x0000000f009a7224 */ /* 0x000fe400078e0206 */
[----:B------:R-:W-:Y:S02]  /*0e00*/  IMAD.MOV.U32 R4, RZ, RZ, 0x1 ;  /* 0x00000001ff047424 */ /* 0x000fe400078e00ff */
[----:B------:R-:W-:Y:S01]  /*0e10*/  IMAD.MOV.U32 R23, RZ, RZ, R28 ;  /* 0x000000ffff177224 */ /* 0x000fe200078e001c */
[----:B------:R-:W-:Y:S02]  /*0e20*/  SEL R153, R154, R3, !P1 ;  /* 0x000000039a997207 */ /* 0x000fe40004800000 */
[----:B------:R-:W-:Y:S02]  /*0e30*/  PRMT R0, R4, 0x7610, R0 ;  /* 0x0000761004007816 */ /* 0x000fe40000000000 */
[----:B------:R-:W-:-:S07]  /*0e40*/  SEL R154, R3, R154, !P1 ;  /* 0x0000009a039a7207 */ /* 0x000fce0004800000 */
.L_x_8:
[----:B------:R-:W-:-:S08]  /*0e50*/  NOP ;  /* 0x0000000000007918 */ /* 0x000fd00000000000 */
[----:B------:R-:W0:Y:S02]  /*0e60*/  USETMAXREG.TRY_ALLOC.CTAPOOL UP0, 0xe8 ;  /* 0x000000e8000079c8 */ /* 0x000e240008000600 */
[----:B0-----:R-:W-:-:S13]  /*0e70*/  PLOP3.LUT P0, PT, PT, PT, UP0, 0x80, 0x0 ;  /* 0x000000000000781c */ /* 0x001fda0003f0f008 */
[----:B------:R-:W-:Y:S05]  /*0e80*/  @!P0 BRA `(.L_x_8) ;  /* 0xfffffffc00f08947 */ /* 0x000fea000383ffff */
[----:B------:R-:W-:Y:S01]  /*0e90*/  ULDC.64 UR4, c[0x0][0x598] ;  /* 0x0001660000047ab9 */ /* 0x000fe20000000a00 */
[----:B------:R-:W-:Y:S01]  /*0ea0*/  ULDC.64 UR36, c[0x0][0x208] ;  /* 0x0000820000247ab9 */ /* 0x000fe20000000a00 */
[----:B------:R-:W-:-:S04]  /*0eb0*/  ISETP.NE.U32.AND P0, PT, RZ, UR4, PT ;  /* 0x00000004ff007c0c */ /* 0x000fc8000bf05070 */
[----:B------:R-:W-:-:S13]  /*0ec0*/  ISETP.NE.AND.EX P0, PT, RZ, UR5, PT, P0 ;  /* 0x00000005ff007c0c */ /* 0x000fda000bf05300 */
[----:B------:R-:W-:Y:S05]  /*0ed0*/  @!P0 BRA `(.L_x_11) ;  /* 0x00000000001c8947 */ /* 0x000fea0003800000 */
[----:B------:R-:W0:Y:S02]  /*0ee0*/  LDC.64 R4, c[0x0][0x598] ;  /* 0x00016600ff047b82 */ /* 0x000e240000000a00 */
[----:B0-----:R-:W2:Y:S02]  /*0ef0*/  LDG.E.64 R4, desc[UR36][R4.64] ;  /* 0x0000002404047981 */ /* 0x001ea4000c1e1b00 */
[----:B--2---:R-:W-:-:S04]  /*0f00*/  ISETP.NE.U32.AND P0, PT, R4, RZ, PT ;  /* 0x000000ff0400720c */ /* 0x004fc80003f05070 */
[----:B------:R-:W-:-:S13]  /*0f10*/  ISETP.NE.AND.EX P0, PT, R5, RZ, PT, P0 ;  /* 0x000000ff0500720c */ /* 0x000fda0003f05300 */
[----:B------:R-:W-:Y:S05]  /*0f20*/  @!P0 BRA `(.L_x_11) ;  /* 0x0000000000088947 */ /* 0x000fea0003800000 */
[----:B------:R0:W5:Y:S01]  /*0f30*/  LD.E R155, desc[UR36][R4.64] ;  /* 0x00000024049b7980 */ /* 0x000162000c101900 */
[----:B------:R-:W-:Y:S05]  /*0f40*/  BRA `(.L_x_12) ;  /* 0x0000000000247947 */ /* 0x000fea0003800000 */
.L_x_11:
[----:B------:R-:W-:Y:S02]  /*0f50*/  ULDC.64 UR4, c[0x0][0x588] ;  /* 0x0001620000047ab9 */ /* 0x000fe40000000a00 */
[----:B------:R-:W-:-:S04]  /*0f60*/  ISETP.NE.U32.AND P0, PT, RZ, UR4, PT ;  /* 0x00000004ff007c0c */ /* 0x000fc8000bf05070 */
[----:B------:R-:W-:-:S13]  /*0f70*/  ISETP.NE.AND.EX P0, PT, RZ, UR5, PT, P0 ;  /* 0x00000005ff007c0c */ /* 0x000fda000bf05300 */
[----:B------:R-:W-:Y:S05]  /*0f80*/  @!P0 BRA `(.L_x_13) ;  /* 0x00000000000c8947 */ /* 0x000fea0003800000 */
[----:B------:R-:W0:Y:S02]  /*0f90*/  LDC.64 R4, c[0x0][0x588] ;  /* 0x00016200ff047b82 */ /* 0x000e240000000a00 */
[----:B0-----:R1:W5:Y:S01]  /*0fa0*/  LDG.E R155, desc[UR36][R4.64] ;  /* 0x00000024049b7981 */ /* 0x001362000c1e1900 */
[----:B------:R-:W-:Y:S05]  /*0fb0*/  BRA `(.L_x_12) ;  /* 0x0000000000087947 */ /* 0x000fea0003800000 */
.L_x_13:
[----:B------:R-:W-:Y:S02]  /*0fc0*/  ULDC UR4, c[0x0][0x580] ;  /* 0x0001600000047ab9 */ /* 0x000fe40000000800 */
[----:B------:R-:W-:-:S07]  /*0fd0*/  IMAD.U32 R155, RZ, RZ, UR4 ;  /* 0x00000004ff9b7e24 */ /* 0x000fce000f8e00ff */
.L_x_12:
[----:B------:R-:W-:Y:S02]  /*0fe0*/  ULDC.64 UR4, c[0x0][0x5a0] ;  /* 0x0001680000047ab9 */ /* 0x000fe40000000a00 */
[----:B------:R-:W-:-:S04]  /*0ff0*/  ISETP.NE.U32.AND P0, PT, RZ, UR4, PT ;  /* 0x00000004ff007c0c */ /* 0x000fc8000bf05070 */
[----:B------:R-:W-:-:S13]  /*1000*/  ISETP.NE.AND.EX P0, PT, RZ, UR5, PT, P0 ;  /* 0x00000005ff007c0c */ /* 0x000fda000bf05300 */
[----:B------:R-:W-:Y:S05]  /*1010*/  @!P0 BRA `(.L_x_14) ;  /* 0x00000000001c8947 */ /* 0x000fea0003800000 */
[----:B01----:R-:W0:Y:S02]  /*1020*/  LDC.64 R4, c[0x0][0x5a0] ;  /* 0x00016800ff047b82 */ /* 0x003e240000000a00 */
[----:B0-----:R-:W2:Y:S02]  /*1030*/  LDG.E.64 R4, desc[UR36][R4.64] ;  /* 0x0000002404047981 */ /* 0x001ea4000c1e1b00 */
[----:B--2---:R-:W-:-:S04]  /*1040*/  ISETP.NE.U32.AND P0, PT, R4, RZ, PT ;  /* 0x000000ff0400720c */ /* 0x004fc80003f05070 */
[----:B------:R-:W-:-:S13]  /*1050*/  ISETP.NE.AND.EX P0, PT, R5, RZ, PT, P0 ;  /* 0x000000ff0500720c */ /* 0x000fda0003f05300 */
[----:B------:R-:W-:Y:S05]  /*1060*/  @!P0 BRA `(.L_x_14) ;  /* 0x0000000000088947 */ /* 0x000fea0003800000 */
[----:B------:R0:W5:Y:S01]  /*1070*/  LD.E R156, desc[UR36][R4.64] ;  /* 0x00000024049c7980 */ /* 0x000162000c101900 */
[----:B------:R-:W-:Y:S05]  /*1080*/  BRA `(.L_x_15) ;  /* 0x0000000000247947 */ /* 0x000fea0003800000 */
.L_x_14:
[----:B------:R-:W-:Y:S02]  /*1090*/  ULDC.64 UR4, c[0x0][0x590] ;  /* 0x0001640000047ab9 */ /* 0x000fe40000000a00 */
[----:B------:R-:W-:-:S04]  /*10a0*/  ISETP.NE.U32.AND P0, PT, RZ, UR4, PT ;  /* 0x00000004ff007c0c */ /* 0x000fc8000bf05070 */
[----:B------:R-:W-:-:S13]  /*10b0*/  ISETP.NE.AND.EX P0, PT, RZ, UR5, PT, P0 ;  /* 0x00000005ff007c0c */ /* 0x000fda000bf05300 */
[----:B------:R-:W-:Y:S05]  /*10c0*/  @!P0 BRA `(.L_x_16) ;  /* 0x00000000000c8947 */ /* 0x000fea0003800000 */
[----:B------:R-:W2:Y:S02]  /*10d0*/  LDC.64 R156, c[0x0][0x590] ;  /* 0x00016400ff9c7b82 */ /* 0x000ea40000000a00 */
[----:B--2---:R2:W5:Y:S01]  /*10e0*/  LDG.E R156, desc[UR36][R156.64] ;  /* 0x000000249c9c7981 */ /* 0x004562000c1e1900 */
[----:B------:R-:W-:Y:S05]  /*10f0*/  BRA `(.L_x_15) ;  /* 0x0000000000087947 */ /* 0x000fea0003800000 */
.L_x_16:
[----:B------:R-:W-:Y:S02]  /*1100*/  ULDC UR4, c[0x0][0x584] ;  /* 0x0001610000047ab9 */ /* 0x000fe40000000800 */
[----:B------:R-:W-:-:S07]  /*1110*/  IMAD.U32 R156, RZ, RZ, UR4 ;  /* 0x00000004ff9c7e24 */ /* 0x000fce000f8e00ff */
.L_x_15:
[----:B------:R-:W-:-:S13]  /*1120*/  LOP3.LUT P0, RZ, R0, 0xff, RZ, 0xc0, !PT ;  /* 0x000000ff00ff7812 */ /* 0x000fda000780c0ff */
[----:B------:R-:W-:Y:S05]  /*1130*/  @!P0 EXIT ;  /* 0x000000000000894d */ /* 0x000fea0003800000 */
[----:B------:R-:W-:Y:S01]  /*1140*/  ULDC UR4, c[0x0][0x28c] ;  /* 0x0000a30000047ab9 */ /* 0x000fe20000000800 */
[----:B--2---:R-:W-:Y:S01]  /*1150*/  LOP3.LUT R157, R19, 0x1, RZ, 0xfc, !PT ;  /* 0x00000001139d7812 */ /* 0x004fe200078efcff */
[----:B------:R-:W-:Y:S01]  /*1160*/  UIADD3 UR4, UR4, 0x3f, URZ ;  /* 0x0000003f04047890 */ /* 0x000fe2000fffe03f */
[----:B------:R-:W-:Y:S01]  /*1170*/  UMOV UR38, URZ ;  /* 0x0000003f00267c82 */ /* 0x000fe20008000000 */
[----:B------:R-:W-:Y:S02]  /*1180*/  UMOV UR39, URZ ;  /* 0x0000003f00277c82 */ /* 0x000fe40008000000 */
[----:B------:R-:W-:-:S04]  /*1190*/  USHF.R.S32.HI UR5, URZ, 0x1f, UR4 ;  /* 0x0000001f3f057899 */ /* 0x000fc80008011404 */
[----:B------:R-:W-:-:S04]  /*11a0*/  ULEA.HI UR5, UR5, UR4, URZ, 0x6 ;  /* 0x0000000405057291 */ /* 0x000fc8000f8f303f */
[----:B------:R-:W-:-:S12]  /*11b0*/  USHF.R.S32.HI UR40, URZ, 0x6, UR5 ;  /* 0x000000063f287899 */ /* 0x000fd80008011405 */
.L_x_290:
[----:B------:R-:W-:Y:S01]  /*11c0*/  LOP3.LUT R0, R18, 0x80, RZ, 0xc0, !PT ;  /* 0x0000008012007812 */ /* 0x000fe200078ec0ff */
[----:B--2---:R-:W2:Y:S01]  /*11d0*/  S2UR UR7, SR_CgaCtaId ;  /* 0x00000000000779c3 */ /* 0x004ea20000008800 */
[----:B------:R-:W-:Y:S02]  /*11e0*/  UMOV UR6, 0x400 ;  /* 0x0000040000067882 */ /* 0x000fe40000000000 */
[----:B------:R-:W-:-:S06]  /*11f0*/  SHF.R.U32.HI R0, RZ, 0x7, R0 ;  /* 0x00000007ff007819 */ /* 0x000fcc0000011600 */
[----:B---3--:R-:W3:Y:S01]  /*1200*/  SHFL.IDX PT, R0, R0, RZ, 0x1f ;  /* 0x00001fff00007589 */ /* 0x008ee200000e0000 */
[----:B--2---:R-:W-:Y:S01]  /*1210*/  ULEA UR6, UR7, UR6, 0x18 ;  /* 0x0000000607067291 */ /* 0x004fe2000f8ec03f */
[----:B---3--:R-:W-:-:S13]  /*1220*/  R2UR UR4, R0 ;  /* 0x00000000000472ca */ /* 0x008fda00000e0000 */
[----:B------:R-:W-:-:S04]  /*1230*/  ULEA.HI UR5, UR4, UR4, URZ, 0x1 ;  /* 0x0000000404057291 */ /* 0x000fc8000f8f083f */
[----:B------:R-:W-:-:S04]  /*1240*/  ULOP3.LUT UR5, UR5, 0x7fffe, URZ, 0xc0, !UPT ;  /* 0x0007fffe05057892 */ /* 0x000fc8000f8ec03f */
[----:B------:R-:W-:-:S03]  /*1250*/  UIADD3 UR5, UR4, -UR5, URZ ;  /* 0x8000000504057290 */ /* 0x000fc6000fffe03f */
[----:B------:R-:W-:Y:S01]  /*1260*/  ULDC UR4, c[0x0][0x28c] ;  /* 0x0000a30000047ab9 */ /* 0x000fe20000000800 */
[----:B------:R-:W-:Y:S01]  /*1270*/  ULEA UR5, UR5, UR6, 0xd ;  /* 0x0000000605057291 */ /* 0x000fe2000f8e683f */
[----:B------:R-:W-:-:S03]  /*1280*/  ISETP.LT.AND P0, PT, RZ, UR4, PT ;  /* 0x00000004ff007c0c */ /* 0x000fc6000bf01270 */
[----:B------:R-:W-:-:S04]  /*1290*/  UIADD3 UR5, UR5, 0x100, URZ ;  /* 0x0000010005057890 */ /* 0x000fc8000fffe03f */
[----:B------:R-:W-:-:S04]  /*12a0*/  USHF.R.U32.HI UR5, URZ, 0x4, UR5 ;  /* 0x000000043f057899 */ /* 0x000fc80008011605 */
[----:B------:R-:W-:Y:S02]  /*12b0*/  ULOP3.LUT UR41, UR5, 0x3fff, URZ, 0xc0, !UPT ;  /* 0x00003fff05297892 */ /* 0x000fe4000f8ec03f */
[----:B-1--45:R-:W-:Y:S10]  /*12c0*/  @P0 BRA `(.L_x_17) ;  /* 0x0000000000400947 */ /* 0x032ff40003800000 */
[----:B------:R-:W-:Y:S01]  /*12d0*/  MOV R0, 0x0 ;  /* 0x0000000000007802 */ /* 0x000fe20000000f00 */
[----:B------:R-:W-:Y:S01]  /*12e0*/  ULDC.64 UR4, c[0x4][0x68] ;  /* 0x01001a0000047ab9 */ /* 0x000fe20000000a00 */
[----:B------:R-:W-:Y:S01]  /*12f0*/  ULDC.64 UR6, c[0x4][0x8] ;  /* 0x0100020000067ab9 */ /* 0x000fe20000000a00 */
[----:B01----:R-:W-:Y:S01]  /*1300*/  IMAD.U32 R4, RZ, RZ, UR4 ;  /* 0x00000004ff047e24 */ /* 0x003fe2000f8e00ff */
[----:B------:R0:W1:Y:S01]  /*1310*/  LDC.64 R14, c[0x4][R0] ;  /* 0x01000000000e7b82 */ /* 0x0000620000000a00 */
[----:B------:R-:W-:Y:S01]  /*1320*/  IMAD.U32 R5, RZ, RZ, UR5 ;  /* 0x00000005ff057e24 */ /* 0x000fe2000f8e00ff */
[----:B------:R-:W-:Y:S01]  /*1330*/  ULDC.64 UR4, c[0x4][0x70] ;  /* 0x01001c0000047ab9 */ /* 0x000fe20000000a00 */
[----:B------:R-:W-:Y:S02]  /*1340*/  IMAD.U32 R10, RZ, RZ, UR6 ;  /* 0x00000006ff0a7e24 */ /* 0x000fe4000f8e00ff */
[----:B------:R-:W-:Y:S02]  /*1350*/  IMAD.U32 R6, RZ, RZ, UR4 ;  /* 0x00000004ff067e24 */ /* 0x000fe4000f8e00ff */
[----:B------:R-:W-:-:S02]  /*1360*/  IMAD.U32 R7, RZ, RZ, UR5 ;  /* 0x00000005ff077e24 */ /* 0x000fc4000f8e00ff */
[----:B------:R-:W-:Y:S02]  /*1370*/  IMAD.U32 R11, RZ, RZ, UR7 ;  /* 0x00000007ff0b7e24 */ /* 0x000fe4000f8e00ff */
[----:B------:R-:W-:Y:S02]  /*1380*/  IMAD.MOV.U32 R8, RZ, RZ, 0x1e1 ;  /* 0x000001e1ff087424 */ /* 0x000fe400078e00ff */
[----:B------:R-:W-:Y:S02]  /*1390*/  IMAD.MOV.U32 R12, RZ, RZ, 0x1 ;  /* 0x00000001ff0c7424 */ /* 0x000fe400078e00ff */
[----:B0-----:R-:W-:-:S07]  /*13a0*/  IMAD.MOV.U32 R13, RZ, RZ, RZ ;  /* 0x000000ffff0d7224 */ /* 0x001fce00078e00ff */
[----:B------:R-:W-:-:S07]  /*13b0*/  LEPC R20, `(.L_x_17) ;  /* 0x000000001014794e */ /* 0x000fce0000000000 */
[----:B-1---5:R-:W-:Y:S05]  /*13c0*/  CALL.ABS.NOINC R14 ;  /* 0x000000000e007343 */ /* 0x022fea0003c00000 */
.L_x_17:
[----:B------:R-:W-:-:S13]  /*13d0*/  ISETP.NE.AND P0, PT, R157, 0x3, PT ;  /* 0x000000039d00780c */ /* 0x000fda0003f05270 */
[----:B------:R-:W-:Y:S05]  /*13e0*/  @!P0 BRA `(.L_x_18) ;  /* 0x0000000000048947 */ /* 0x000fea0003800000 */
[----:B------:R-:W-:Y:S01]  /*13f0*/  BPT.TRAP 0x1 ;  /* 0x000000040000795c */ /* 0x000fe20000300000 */
.L_x_18:
[----:B------:R-:W2:Y:S01]  /*1400*/  S2UR UR5, SR_CgaCtaId ;  /* 0x00000000000579c3 */ /* 0x000ea20000008800 */
[----:B------:R-:W-:Y:S01]  /*1410*/  UMOV UR4, 0x400 ;  /* 0x0000040000047882 */ /* 0x000fe20000000000 */
[----:B------:R-:W-:Y:S02]  /*1420*/  IMAD.U32 R0, RZ, RZ, UR38 ;  /* 0x00000026ff007e24 */ /* 0x000fe4000f8e00ff */
[----:B------:R-:W-:-:S03]  /*1430*/  IMAD.U32 R3, RZ, RZ, UR39 ;  /* 0x00000027ff037e24 */ /* 0x000fc6000f8e00ff */
[----:B------:R-:W-:Y:S01]  /*1440*/  SHF.L.U32 R0, R0, 0x1f, RZ ;  /* 0x0000001f00007819 */ /* 0x000fe200000006ff */
[----:B--2---:R-:W-:-:S06]  /*1450*/  ULEA UR4, UR5, UR4, 0x18 ;  /* 0x0000000405047291 */ /* 0x004fcc000f8ec03f */
[----:B------:R-:W-:-:S04]  /*1460*/  IMAD.U32 R6, RZ, RZ, UR4 ;  /* 0x00000004ff067e24 */ /* 0x000fc8000f8e00ff */
[----:B------:R-:W-:-:S04]  /*1470*/  IMAD R3, R3, 0x8, R6 ;  /* 0x0000000803037824 */ /* 0x000fc800078e0206 */
[----:B------:R2:W3:Y:S01]  /*1480*/  SYNCS.PHASECHK.TRANS64.TRYWAIT P1, [R3+URZ], R0 ;  /* 0x00000000030075a7 */ /* 0x0004e2000802017f */
[----:B------:R-:W-:Y:S05]  /*1490*/  @!P0 BRA `(.L_x_19) ;  /* 0x0000000000048947 */ /* 0x000fea0003800000 */
[----:B------:R-:W-:Y:S01]  /*14a0*/  BPT.TRAP 0x1 ;  /* 0x000000040000795c */ /* 0x000fe20000300000 */
.L_x_19:
[----:B---3--:R-:W-:Y:S05]  /*14b0*/  @P1 BRA `(.L_x_20) ;  /* 0x0000000000081947 */ /* 0x008fea0003800000 */
[----:B------:R-:W3:Y:S02]  /*14c0*/  SYNCS.PHASECHK.TRANS64.TRYWAIT P1, [R3+URZ], R0 ;  /* 0x00000000030075a7 */ /* 0x000ee4000802017f */
[----:B---3--:R-:W-:Y:S05]  /*14d0*/  @!P1 BRA `(.L_x_21) ;  /* 0x000000a400fc9947 */ /* 0x008fea0003800000 */
.L_x_20:
[----:B------:R-:W-:-:S04]  /*14e0*/  UISETP.LT.AND UP0, UPT, UR40, 0x1, UPT ;  /* 0x000000012800788c */ /* 0x000fc8000bf01270 */
[----:B------:R-:W-:-:S06]  /*14f0*/  USEL UR4, UR40, 0x1, UP0 ;  /* 0x0000000128047887 */ /* 0x000fcc0008000000 */
[----:B--23--:R-:W-:Y:S01]  /*1500*/  IMAD.U32 R0, RZ, RZ, UR4 ;  /* 0x00000004ff007e24 */ /* 0x00cfe2000f8e00ff */
[----:B------:R-:W-:Y:S05]  /*1510*/  WARPSYNC.ALL ;  /* 0x0000000000007948 */ /* 0x000fea0003800000 */
[----:B------:R-:W-:-:S04]  /*1520*/  IADD3 R0, -R0, UR40, RZ ;  /* 0x0000002800007c10 */ /* 0x000fc8000fffe1ff */
[----:B------:R-:W-:Y:S02]  /*1530*/  ISETP.GE.AND P1, PT, R0, 0x1, PT ;  /* 0x000000010000780c */ /* 0x000fe40003f26270 */
[----:B------:R-:W-:Y:S01]  /*1540*/  R2UR UR4, R6 ;  /* 0x00000000060472ca */ /* 0x000fe200000e0000 */
[----:B------:R-:W-:Y:S01]  /*1550*/  WARPGROUP.ARRIVE ;  /* 0x00000000000079c5 */ /* 0x000fe20000000000 */
[----:B------:R-:W-:Y:S01]  /*1560*/  UMOV UR9, 0x40000040 ;  /* 0x4000004000097882 */ /* 0x000fe20000000000 */
[----:B------:R-:W-:-:S10]  /*1570*/  UMOV UR11, 0x40000040 ;  /* 0x40000040000b7882 */ /* 0x000fd40000000000 */
[----:B------:R-:W-:-:S04]  /*1580*/  UIADD3 UR4, UR4, 0x10100, URZ ;  /* 0x0001010004047890 */ /* 0x000fc8000fffe03f */
[----:B------:R-:W-:-:S04]  /*1590*/  USHF.R.U32.HI UR4, URZ, 0x4, UR4 ;  /* 0x000000043f047899 */ /* 0x000fc80008011604 */
[----:B------:R-:W-:Y:S02]  /*15a0*/  ULOP3.LUT UR5, UR4, 0x3fff, URZ, 0xc0, !UPT ;  /* 0x00003fff04057892 */ /* 0x000fe4000f8ec03f */
[----:B------:R-:W-:Y:S02]  /*15b0*/  ULOP3.LUT UR4, UR41, 0x10000, URZ, 0xfc, !UPT ;  /* 0x0001000029047892 */ /* 0x000fe4000f8efc3f */
[----:B------:R-:W-:Y:S02]  /*15c0*/  ULOP3.LUT UR5, UR5, 0x10000, URZ, 0xfc, !UPT ;  /* 0x0001000005057892 */ /* 0x000fe4000f8efc3f */
[----:B------:R-:W-:Y:S02]  /*15d0*/  ULEA UR6, UR39, UR4, 0xb ;  /* 0x0000000427067291 */ /* 0x000fe4000f8e583f */
[----:B------:R-:W-:-:S05]  /*15e0*/  ULEA UR7, UR39, UR5, 0xc ;  /* 0x0000000527077291 */ /* 0x000fca000f8e603f */
[----:B------:R-:W-:Y:S02]  /*15f0*/  UMOV UR8, UR6 ;  /* 0x0000000600087c82 */ /* 0x000fe40008000000 */
[----:B------:R-:W-:Y:S02]  /*1600*/  UMOV UR10, UR7 ;  /* 0x00000007000a7c82 */ /* 0x000fe40008000000 */
[----:B------:R-:W-:Y:S01]  /*1610*/  HGMMA.64x256x8.F32.TF32 R24, gdesc[UR8], RZ, !UPT, gsb0 ;  /* 0x07e00000081879f0 */ /* 0x000fe2000c0028ff */
[----:B------:R-:W-:Y:S02]  /*1620*/  UIADD3 UR8, UR6, 0x2, URZ ;  /* 0x0000000206087890 */ /* 0x000fe4000fffe03f */
[----:B------:R-:W-:Y:S01]  /*1630*/  UIADD3 UR10, UR7, 0x2, URZ ;  /* 0x00000002070a7890 */ /* 0x000fe2000fffe03f */
[----:B------:R-:W-:Y:S01]  /*1640*/  UMOV UR9, 0x40000040 ;  /* 0x4000004000097882 */ /* 0x000fe20000000000 */
[----:B------:R-:W-:Y:S01]  /*1650*/  UMOV UR11, 0x40000040 ;  /* 0x40000040000b7882 */ /* 0x000fe20000000000 */
[----:B------:R-:W-:-:S02]  /*1660*/  WARPGROUP.DEPBAR.LE gsb0, 0x0 ;  /* 0x00008000000079c5 */ /* 0x000fc40000010000 */
[----:B------:R-:W-:-:S15]  /*1670*/  WARPGROUP.ARRIVE ;  /* 0x00000000000079c5 */ /* 0x000fde0000000000 */
[----:B------:R-:W-:-:S05]  /*1680*/  NOP ;  /* 0x0000000000007918 */ /* 0x000fca0000000000 */
[----:B------:R-:W-:Y:S01]  /*1690*/  HGMMA.64x256x8.F32.TF32 R24, gdesc[UR8], R24, gsb0 ;  /* 0x07e00000081879f0 */ /* 0x000fe20008002818 */
[----:B------:R-:W-:Y:S02]  /*16a0*/  UIADD3 UR8, UR6, 0x4, URZ ;  /* 0x0000000406087890 */ /* 0x000fe4000fffe03f */
[----:B------:R-:W-:Y:S01]  /*16b0*/  UIADD3 UR10, UR7, 0x4, URZ ;  /* 0x00000004070a7890 */ /* 0x000fe2000fffe03f */
[----:B------:R-:W-:Y:S01]  /*16c0*/  UMOV UR9, 0x40000040 ;  /* 0x4000004000097882 */ /* 0x000fe20000000000 */
[----:B------:R-:W-:Y:S01]  /*16d0*/  UMOV UR11, 0x40000040 ;  /* 0x40000040000b7882 */ /* 0x000fe20000000000 */
[----:B------:R-:W-:Y:S02]  /*16e0*/  WARPGROUP.DEPBAR.LE gsb0, 0x0 ;  /* 0x00008000000079c5 */ /* 0x000fe40000010000 */
        /* <DEDUP_REMOVED lines=42> */
[----:B------:R-:W-:Y:S03]  /*1990*/  HGMMA.64x256x8.F32.TF32 R24, gdesc[UR8], R24, gsb0 ;  /* 0x07e00000081879f0 */ /* 0x000fe60008002818 */
[----:B------:R-:W-:Y:S02]  /*19a0*/  WARPGROUP.DEPBAR.LE gsb0, 0x0 ;  /* 0x00008000000079c5 */ /* 0x000fe40000010000 */
[----:B------:R-:W-:Y:S05]  /*19b0*/  @!P1 BRA `(.L_x_22) ;  /* 0x0000000400b09947 */ /* 0x000fea0003800000 */
[----:B------:R-:W-:Y:S02]  /*19c0*/  UIADD3 UR6, UR39, 0x1, URZ ;  /* 0x0000000127067890 */ /* 0x000fe4000fffe03f */
[----:B------:R-:W-:Y:S02]  /*19d0*/  IMAD.U32 R3, RZ, RZ, UR39 ;  /* 0x00000027ff037e24 */ /* 0x000fe4000f8e00ff */
[----:B------:R-:W-:-:S04]  /*19e0*/  UISETP.NE.AND UP0, UPT, UR6, 0x2, UPT ;  /* 0x000000020600788c */ /* 0x000fc8000bf05270 */
[----:B------:R-:W-:Y:S02]  /*19f0*/  USEL UR7, URZ, 0x1, UP0 ;  /* 0x000000013f077887 */ /* 0x000fe40008000000 */
[----:B------:R-:W-:Y:S02]  /*1a00*/  USEL UR6, UR6, URZ, UP0 ;  /* 0x0000003f06067287 */ /* 0x000fe40008000000 */
[----:B------:R-:W-:-:S06]  /*1a10*/  ULOP3.LUT UR7, UR38, UR7, URZ, 0x3c, !UPT ;  /* 0x0000000726077292 */ /* 0x000fcc000f8e3c3f */
[----:B------:R-:W-:-:S07]  /*1a20*/  IMAD.U32 R7, RZ, RZ, UR7 ;  /* 0x00000007ff077e24 */ /* 0x000fce000f8e00ff */
.L_x_29:
[----:B------:R-:W-:Y:S05]  /*1a30*/  @!P0 BRA `(.L_x_23) ;  /* 0x0000000000048947 */ /* 0x000fea0003800000 */
[----:B------:R-:W-:Y:S01]  /*1a40*/  BPT.TRAP 0x1 ;  /* 0x000000040000795c */ /* 0x000fe20000300000 */
.L_x_23:
[----:B------:R-:W2:Y:S01]  /*1a50*/  S2UR UR8, SR_CgaCtaId ;  /* 0x00000000000879c3 */ /* 0x000ea20000008800 */
[----:B------:R-:W-:Y:S01]  /*1a60*/  UMOV UR7, 0x400 ;  /* 0x0000040000077882 */ /* 0x000fe20000000000 */
[----:B01----:R-:W-:Y:S01]  /*1a70*/  IMAD.U32 R5, RZ, RZ, UR6 ;  /* 0x00000006ff057e24 */ /* 0x003fe2000f8e00ff */
[----:B------:R-:W-:Y:S01]  /*1a80*/  SHF.L.U32 R4, R7, 0x1f, RZ ;  /* 0x0000001f07047819 */ /* 0x000fe200000006ff */
[----:B--2---:R-:W-:-:S06]  /*1a90*/  ULEA UR7, UR8, UR7, 0x18 ;  /* 0x0000000708077291 */ /* 0x004fcc000f8ec03f */
[----:B------:R-:W-:-:S04]  /*1aa0*/  IMAD.U32 R6, RZ, RZ, UR7 ;  /* 0x00000007ff067e24 */ /* 0x000fc8000f8e00ff */
[----:B------:R-:W-:-:S04]  /*1ab0*/  IMAD R5, R5, 0x8, R6 ;  /* 0x0000000805057824 */ /* 0x000fc800078e0206 */
[----:B------:R0:W1:Y:S01]  /*1ac0*/  SYNCS.PHASECHK.TRANS64.TRYWAIT P1, [R5+URZ], R4 ;  /* 0x00000004050075a7 */ /* 0x000062000802017f */
[----:B------:R-:W-:Y:S05]  /*1ad0*/  @!P0 BRA `(.L_x_24) ;  /* 0x0000000000048947 */ /* 0x000fea0003800000 */
[----:B------:R-:W-:Y:S01]  /*1ae0*/  BPT.TRAP 0x1 ;  /* 0x000000040000795c */ /* 0x000fe20000300000 */
.L_x_24:
[----:B-1----:R-:W-:Y:S05]  /*1af0*/  @P1 BRA `(.L_x_25) ;  /* 0x0000000000081947 */ /* 0x002fea0003800000 */
[----:B------:R-:W1:Y:S02]  /*1b00*/  SYNCS.PHASECHK.TRANS64.TRYWAIT P1, [R5+URZ], R4 ;  /* 0x00000004050075a7 */ /* 0x000e64000802017f */
[----:B-1----:R-:W-:Y:S05]  /*1b10*/  @!P1 BRA `(.L_x_26) ;  /* 0x000000a000809947 */ /* 0x002fea0003800000 */
.L_x_25:
[----:B------:R-:W-:Y:S01]  /*1b20*/  ULEA UR7, UR6, UR4, 0xb ;  /* 0x0000000406077291 */ /* 0x000fe2000f8e583f */
[----:B------:R-:W-:Y:S01]  /*1b30*/  WARPGROUP.ARRIVE ;  /* 0x00000000000079c5 */ /* 0x000fe20000000000 */
[----:B------:R-:W-:Y:S01]  /*1b40*/  ULEA UR12, UR6, UR5, 0xc ;  /* 0x00000005060c7291 */ /* 0x000fe2000f8e603f */
[----:B------:R-:W-:Y:S01]  /*1b50*/  UMOV UR9, 0x40000040 ;  /* 0x4000004000097882 */ /* 0x000fe20000000000 */
[----:B------:R-:W-:-:S03]  /*1b60*/  UMOV UR11, 0x40000040 ;  /* 0x40000040000b7882 */ /* 0x000fc60000000000 */
[----:B------:R-:W-:Y:S02]  /*1b70*/  UMOV UR8, UR7 ;  /* 0x0000000700087c82 */ /* 0x000fe40008000000 */
[----:B------:R-:W-:Y:S02]  /*1b80*/  UMOV UR10, UR12 ;  /* 0x0000000c000a7c82 */ /* 0x000fe40008000000 */
[----:B------:R-:W-:Y:S01]  /*1b90*/  HGMMA.64x256x8.F32.TF32 R24, gdesc[UR8], R24, gsb0 ;  /* 0x07e00000081879f0 */ /* 0x000fe20008002818 */
        /* <DEDUP_REMOVED lines=58> */
[----:B------:R-:W-:Y:S01]  /*1f40*/  BPT.TRAP 0x1 ;  /* 0x000000040000795c */ /* 0x000fe20000300000 */
.L_x_27:
[----:B------:R-:W-:-:S13]  /*1f50*/  ISETP.NE.AND P1, PT, R22, RZ, PT ;  /* 0x000000ff1600720c */ /* 0x000fda0003f25270 */
[----:B01----:R-:W-:-:S04]  /*1f60*/  @P1 IMAD R4, R3, 0x8, R6 ;  /* 0x0000000803041824 */ /* 0x003fc800078e0206 */
[----:B------:R-:W-:-:S05]  /*1f70*/  @P1 VIADD R5, R4, 0x10 ;  /* 0x0000001004051836 */ /* 0x000fca0000000000 */
[----:B------:R-:W-:-:S04]  /*1f80*/  @P1 PRMT R5, R152, 0x654, R5 ;  /* 0x0000065498051816 */ /* 0x000fc80000000005 */
[----:B------:R0:W-:Y:S01]  /*1f90*/  @P1 SYNCS.ARRIVE.TRANS64.RED.A1T0 RZ, [R5+URZ], RZ ;  /* 0x000000ff05ff19a7 */ /* 0x0001e2000810043f */
[----:B------:R-:W-:-:S13]  /*1fa0*/  ISETP.GT.U32.AND P1, PT, R19, 0x1, PT ;  /* 0x000000011300780c */ /* 0x000fda0003f24070 */
[----:B0-----:R-:W-:Y:S05]  /*1fb0*/  @P1 BRA `(.L_x_28) ;  /* 0x0000000000041947 */ /* 0x001fea0003800000 */
[----:B------:R-:W-:Y:S01]  /*1fc0*/  BPT.TRAP 0x1 ;  /* 0x000000040000795c */ /* 0x000fe20000300000 */
.L_x_28:
[----:B------:R-:W-:Y:S01]  /*1fd0*/  UIADD3 UR6, UR6, 0x1, URZ ;  /* 0x0000000106067890 */ /* 0x000fe2000fffe03f */
[C---:B------:R-:W-:Y:S01]  /*1fe0*/  ISETP.GT.AND P2, PT, R0.reuse, 0x1, PT ;  /* 0x000000010000780c */ /* 0x040fe20003f44270 */
[----:B------:R-:W-:Y:S02]  /*1ff0*/  VIADD R3, R3, 0x1 ;  /* 0x0000000103037836 */ /* 0x000fe40000000000 */
[----:B------:R-:W-:Y:S01]  /*2000*/  UISETP.NE.AND UP0, UPT, UR6, 0x2, UPT ;  /* 0x000000020600788c */ /* 0x000fe2000bf05270 */
[----:B------:R-:W-:Y:S02]  /*2010*/  VIADD R0, R0, 0xffffffff ;  /* 0xffffffff00007836 */ /* 0x000fe40000000000 */
[C---:B------:R-:W-:Y:S01]  /*2020*/  ISETP.NE.AND P1, PT, R3.reuse, 0x2, PT ;  /* 0x000000020300780c */ /* 0x040fe20003f25270 */
[----:B------:R-:W-:Y:S02]  /*2030*/  USEL UR7, URZ, 0x1, UP0 ;  /* 0x000000013f077887 */ /* 0x000fe40008000000 */
[----:B------:R-:W-:Y:S01]  /*2040*/  USEL UR6, UR6, URZ, UP0 ;  /* 0x0000003f06067287 */ /* 0x000fe20008000000 */
[----:B------:R-:W-:-:S03]  /*2050*/  SEL R3, R3, RZ, P1 ;  /* 0x000000ff03037207 */ /* 0x000fc60000800000 */
[----:B------:R-:W-:Y:S01]  /*2060*/  LOP3.LUT R7, R7, UR7, RZ, 0x3c, !PT ;  /* 0x0000000707077c12 */ /* 0x000fe2000f8e3cff */
[----:B------:R-:W-:Y:S07]  /*2070*/  @P2 BRA `(.L_x_29) ;  /* 0xfffffff8006c2947 */ /* 0x000fee000383ffff */
.L_x_22:
[----:B------:R-:W2:Y:S02]  /*2080*/  LDC R0, c[0x0][0x28c] ;  /* 0x0000a300ff007b82 */ /* 0x000ea40000000800 */
[----:B--2---:R-:W-:-:S13]  /*2090*/  ISETP.GE.AND P1, PT, R0, 0x1, PT ;  /* 0x000000010000780c */ /* 0x004fda0003f26270 */
[----:B------:R-:W-:Y:S05]  /*20a0*/  @!P1 BRA `(.L_x_30) ;  /* 0x0000000000409947 */ /* 0x000fea0003800000 */
[----:B------:R-:W-:Y:S05]  /*20b0*/  @!P0 BRA `(.L_x_31) ;  /* 0x0000000000048947 */ /* 0x000fea0003800000 */
[----:B------:R-:W-:Y:S01]  /*20c0*/  BPT.TRAP 0x1 ;  /* 0x000000040000795c */ /* 0x000fe20000300000 */
.L_x_31:
[----:B------:R-:W-:Y:S01]  /*20d0*/  ISETP.NE.AND P0, PT, R22, RZ, PT ;  /* 0x000000ff1600720c */ /* 0x000fe20003f05270 */
[----:B------:R-:W-:-:S12]  /*20e0*/  UISETP.LT.AND UP1, UPT, UR40, 0x1, UPT ;  /* 0x000000012800788c */ /* 0x000fd8000bf21270 */
[----:B------:R-:W-:-:S05]  /*20f0*/  VOTEU.ANY UP0, P0 ;  /* 0x00000000003f7886 */ /* 0x000fca0000000100 */
[----:B------:R-:W-:-:S04]  /*2100*/  @UP0 USEL UR4, UR40, 0x1, UP1 ;  /* 0x0000000128040887 */ /* 0x000fc80008800000 */
[----:B------:R-:W-:-:S06]  /*2110*/  @UP0 UIADD3 UR4, UR39, UR40, -UR4 ;  /* 0x0000002827040290 */ /* 0x000fcc000fffe804 */
[----:B------:R-:W-:-:S04]  /*2120*/  IMAD.U32 R0, RZ, RZ, UR4 ;  /* 0x00000004ff007e24 */ /* 0x000fc8000f8e00ff */
[----:B------:R-:W-:-:S05]  /*2130*/  @P0 IMAD.SHL.U32 R0, R0, 0x8, RZ ;  /* 0x0000000800000824 */ /* 0x000fca00078e00ff */
[----:B------:R-:W-:-:S04]  /*2140*/  @P0 LOP3.LUT R0, R0, 0x8, RZ, 0xc0, !PT ;  /* 0x0000000800000812 */ /* 0x000fc800078ec0ff */
[----:B------:R-:W-:-:S04]  /*2150*/  @P0 IADD3 R3, R6, 0x10, R0 ;  /* 0x0000001006030810 */ /* 0x000fc80007ffe000 */
[----:B------:R-:W-:-:S04]  /*2160*/  @P0 PRMT R3, R152, 0x654, R3 ;  /* 0x0000065498030816 */ /* 0x000fc80000000003 */
[----:B------:R2:W-:Y:S01]  /*2170*/  @P0 SYNCS.ARRIVE.TRANS64.RED.A1T0 RZ, [R3+URZ], RZ ;  /* 0x000000ff03ff09a7 */ /* 0x0005e2000810043f */
[----:B------:R-:W-:-:S13]  /*2180*/  ISETP.GT.U32.AND P0, PT, R19, 0x1, PT ;  /* 0x000000011300780c */ /* 0x000fda0003f04070 */
[----:B--2---:R-:W-:Y:S05]  /*2190*/  @P0 BRA `(.L_x_30) ;  /* 0x0000000000040947 */ /* 0x004fea0003800000 */
[----:B------:R-:W-:Y:S01]  /*21a0*/  BPT.TRAP 0x1 ;  /* 0x000000040000795c */ /* 0x000fe20000300000 */
.L_x_30:
[----:B------:R-:W2:Y:S01]  /*21b0*/  LDC R6, c[0x0][0x288] ;  /* 0x0000a200ff067b82 */ /* 0x000ea20000000800 */
[--C-:B------:R-:W-:Y:S01]  /*21c0*/  SHF.R.U32.HI R0, RZ, 0x2, R18.reuse ;  /* 0x00000002ff007819 */ /* 0x100fe20000011612 */
[----:B------:R-:W-:Y:S01]  /*21d0*/  UIADD3 UR39, UR40, UR39, URZ ;  /* 0x0000002728277290 */ /* 0x000fe2000fffe03f */
[----:B01----:R-:W-:Y:S01]  /*21e0*/  SHF.R.U32.HI R5, RZ, 0x7, R18 ;  /* 0x00000007ff057819 */ /* 0x003fe20000011612 */
[----:B------:R-:W-:Y:S01]  /*21f0*/  ULDC UR8, c[0x0][0x284] ;  /* 0x0000a10000087ab9 */ /* 0x000fe20000000800 */
[----:B------:R-:W-:Y:S01]  /*2200*/  LOP3.LUT R4, R18, 0x60, RZ, 0xc0, !PT ;  /* 0x0000006012047812 */ /* 0x000fe200078ec0ff */
[----:B------:R-:W-:Y:S01]  /*2210*/  USHF.R.U32.HI UR4, URZ, 0x1, UR39 ;  /* 0x000000013f047899 */ /* 0x000fe20008011627 */
[----:B------:R-:W-:Y:S01]  /*2220*/  LOP3.LUT R3, R0, 0x7, RZ, 0xc0, !PT ;  /* 0x0000000700037812 */ /* 0x000fe200078ec0ff */
[----:B------:R-:W-:Y:S01]  /*2230*/  UISETP.GT.U32.AND UP1, UPT, UR39, 0x1, UPT ;  /* 0x000000012700788c */ /* 0x000fe2000bf24070 */
[----:B------:R-:W-:Y:S01]  /*2240*/  LOP3.LUT R0, R5, 0x1, RZ, 0xc0, !PT ;  /* 0x0000000105007812 */ /* 0x000fe200078ec0ff */
[----:B------:R-:W-:Y:S01]  /*2250*/  ULOP3.LUT UR4, UR4, 0x1, URZ, 0xc0, !UPT ;  /* 0x0000000104047892 */ /* 0x000fe2000f8ec03f */
[----:B------:R-:W-:Y:S01]  /*2260*/  SHF.R.U32.HI R10, RZ, 0x1, R4 ;  /* 0x00000001ff0a7819 */ /* 0x000fe20000011604 */
[----:B------:R-:W-:Y:S01]  /*2270*/  IMAD.SHL.U32 R4, R18, 0x2, RZ ;  /* 0x0000000212047824 */ /* 0x000fe200078e00ff */
[----:B------:R-:W-:Y:S01]  /*2280*/  SHF.R.S32.HI R21, RZ, 0x1f, R23 ;  /* 0x0000001fff157819 */ /* 0x000fe20000011417 */
[----:B------:R-:W-:Y:S01]  /*2290*/  IMAD.SHL.U32 R8, R0, 0x40, RZ ;  /* 0x0000004000087824 */ /* 0x000fe200078e00ff */
[--C-:B------:R-:W-:Y:S01]  /*22a0*/  IADD3 R5, RZ, -R10, -R3.reuse ;  /* 0x8000000aff057210 */ /* 0x100fe20007ffe803 */
[----:B------:R-:W-:Y:S01]  /*22b0*/  UISETP.NE.U32.AND UP0, UPT, UR4, 0x1, UPT ;  /* 0x000000010400788c */ /* 0x000fe2000bf05070 */
[----:B------:R-:W-:Y:S01]  /*22c0*/  LOP3.LUT R4, R4, 0x6, RZ, 0xc0, !PT ;  /* 0x0000000604047812 */ /* 0x000fe200078ec0ff */
[----:B------:R-:W-:Y:S01]  /*22d0*/  ULDC.64 UR6, c[0x0][0x5d0] ;  /* 0x0001740000067ab9 */ /* 0x000fe20000000a00 */
[----:B------:R-:W-:Y:S01]  /*22e0*/  LOP3.LUT R3, R8, 0x40, R3, 0xe2, !PT ;  /* 0x0000004008037812 */ /* 0x000fe200078ee203 */
[----:B------:R-:W-:Y:S01]  /*22f0*/  IMAD R11, R0, -0x40, R5 ;  /* 0xffffffc0000b7824 */ /* 0x000fe200078e0205 */
[----:B------:R-:W-:Y:S01]  /*2300*/  LOP3.LUT R0, R18, 0x3, RZ, 0xc0, !PT ;  /* 0x0000000312007812 */ /* 0x000fe200078ec0ff */
[----:B------:R-:W-:Y:S01]  /*2310*/  UISETP.LT.U32.AND UP1, UPT, UR40, 0x2, UP1 ;  /* 0x000000022800788c */ /* 0x000fe20008f21070 */
[----:B------:R-:W-:Y:S01]  /*2320*/  PRMT R8, R4, 0x6540, R153 ;  /* 0x0000654004087816 */ /* 0x000fe20000000099 */
[----:B------:R-:W-:Y:S01]  /*2330*/  IMAD.SHL.U32 R153, R153, 0x100, RZ ;  /* 0x0000010099997824 */ /* 0x000fe200078e00ff */
[----:B------:R-:W-:Y:S01]  /*2340*/  UISETP.GT.U32.AND UP0, UPT, UR40, 0x1, !UP0 ;  /* 0x000000012800788c */ /* 0x000fe2000c704070 */
[----:B--2---:R-:W-:Y:S01]  /*2350*/  IMAD R12, R0, -0x2, R6 ;  /* 0xfffffffe000c7824 */ /* 0x004fe200078e0206 */
[----:B------:R-:W-:Y:S01]  /*2360*/  SHF.R.S32.HI R9, RZ, 0x1f, R8 ;  /* 0x0000001fff097819 */ /* 0x000fe20000011408 */
[C---:B------:R-:W-:Y:S01]  /*2370*/  IMAD.SHL.U32 R0, R154.reuse, 0x80, RZ ;  /* 0x000000809a007824 */ /* 0x040fe200078e00ff */
[----:B------:R-:W-:Y:S01]  /*2380*/  ISETP.GE.AND P0, PT, R153, R6, PT ;  /* 0x000000069900720c */ /* 0x000fe20003f06270 */
[----:B------:R-:W-:Y:S01]  /*2390*/  IMAD R4, R21, UR6, RZ ;  /* 0x0000000615047c24 */ /* 0x000fe2000f8e02ff */
[----:B------:R-:W-:Y:S01]  /*23a0*/  USEL UR5, URZ, 0x1, !UP1 ;  /* 0x000000013f057887 */ /* 0x000fe2000c800000 */
[----:B------:R-:W-:Y:S01]  /*23b0*/  IMAD.WIDE R6, R154, 0x80, RZ ;  /* 0x000000809a067825 */ /* 0x000fe200078e02ff */
[C---:B------:R-:W-:Y:S01]  /*23c0*/  ISETP.GE.OR P0, PT, R0.reuse, UR8, P0 ;  /* 0x0000000800007c0c */ /* 0x040fe20008706670 */
[----:B------:R-:W-:Y:S01]  /*23d0*/  USEL UR4, URZ, 0x1, !UP0 ;  /* 0x000000013f047887 */ /* 0x000fe2000c000000 */
[----:B------:R-:W-:Y:S01]  /*23e0*/  IADD3 R0, -R0, UR8, R11 ;  /* 0x0000000800007c10 */ /* 0x000fe2000fffe10b */
[C---:B------:R-:W-:Y:S01]  /*23f0*/  IMAD R13, R23.reuse, UR7, R4 ;  /* 0x00000007170d7c24 */ /* 0x040fe2000f8e0204 */
[----:B------:R-:W-:Y:S01]  /*2400*/  ULOP3.LUT UR39, UR39, 0x1, URZ, 0xc0, !UPT ;  /* 0x0000000127277892 */ /* 0x000fe2000f8ec03f */
[----:B------:R-:W-:Y:S01]  /*2410*/  IMAD.WIDE.U32 R4, R23, UR6, R8 ;  /* 0x0000000617047c25 */ /* 0x000fe2000f8e0008 */
[----:B------:R-:W-:Y:S01]  /*2420*/  ULOP3.LUT UR38, UR4, UR38, UR5, 0x96, !UPT ;  /* 0x0000002604267292 */ /* 0x000fe2000f8e9605 */
[----:B------:R-:W-:-:S02]  /*2430*/  LOP3.LUT R171, R6, R3, R10, 0xfe, !PT ;  /* 0x0000000306ab7212 */ /* 0x000fc400078efe0a */
[----:B------:R-:W-:Y:S02]  /*2440*/  IMAD.IADD R5, R5, 0x1, R13 ;  /* 0x0000000105057824 */ /* 0x000fe400078e020d */
[----:B------:R-:W-:Y:S02]  /*2450*/  IMAD.IADD R3, R12, 0x1, -R153 ;  /* 0x000000010c037824 */ /* 0x000fe400078e0a99 */
[----:B------:R-:W-:Y:S01]  /*2460*/  IMAD.MOV.U32 R154, RZ, RZ, -0x1 ;  /* 0xffffffffff9a7424 */ /* 0x000fe200078e00ff */
[----:B------:R-:W-:Y:S06]  /*2470*/  @P0 BRA `(.L_x_32) ;  /* 0x0000007800d80947 */ /* 0x000fec0003800000 */
[----:B------:R-:W0:Y:S01]  /*2480*/  LDC.64 R10, c[0x0][0x5c8] ;  /* 0x00017200ff0a7b82 */ /* 0x000e220000000a00 */
[----:B-----5:R-:W-:Y:S01]  /*2490*/  FSETP.NEU.AND P0, PT, R156, RZ, PT ;  /* 0x000000ff9c00720b */ /* 0x020fe20003f0d000 */
[----:B------:R-:W-:Y:S01]  /*24a0*/  BSSY B0, `(.L_x_32) ;  /* 0x00007b3000007945 */ /* 0x000fe20003800000 */
[----:B------:R-:W-:-:S04]  /*24b0*/  ISETP.GT.AND P1, PT, R3, RZ, PT ;  /* 0x000000ff0300720c */ /* 0x000fc80003f24270 */
[----:B------:R-:W-:Y:S01]  /*24c0*/  ISETP.GT.AND P2, PT, R0, RZ, P1 ;  /* 0x000000ff0000720c */ /* 0x000fe20000f44270 */
[-C--:B0-----:R-:W-:Y:S02]  /*24d0*/  IMAD R12, R7, R10.reuse, RZ ;  /* 0x0000000a070c7224 */ /* 0x081fe400078e02ff */
[----:B------:R-:W-:-:S04]  /*24e0*/  IMAD.WIDE.U32 R162, R171, R10, R4 ;  /* 0x0000000aaba27225 */ /* 0x000fc800078e0004 */
[----:B------:R-:W-:-:S04]  /*24f0*/  IMAD R5, R171, R11, R12 ;  /* 0x0000000bab057224 */ /* 0x000fc800078e020c */
[----:B------:R-:W-:Y:S01]  /*2500*/  IMAD.IADD R173, R163, 0x1, R5 ;  /* 0x00000001a3ad7824 */ /* 0x000fe200078e0205 */
[----:B------:R-:W-:Y:S06]  /*2510*/  @!P0 BRA `(.L_x_33) ;  /* 0x0000005400948947 */ /* 0x000fec0003800000 */
[----:B------:R-:W0:Y:S01]  /*2520*/  LDC.64 R14, c[0x0][0x5b8] ;  /* 0x00016e00ff0e7b82 */ /* 0x000e220000000a00 */
[----:B------:R-:W-:-:S07]  /*2530*/  ULDC.64 UR4, c[0x0][0x5c0] ;  /* 0x0001700000047ab9 */ /* 0x000fce0000000a00 */
[----:B------:R-:W1:Y:S08]  /*2540*/  LDC.64 R168, c[0x0][0x5b0] ;  /* 0x00016c00ffa87b82 */ /* 0x000e700000000a00 */
[----:B------:R-:W2:Y:S01]  /*2550*/  LDC.64 R12, c[0x0][0x5a8] ;  /* 0x00016a00ff0c7b82 */ /* 0x000ea20000000a00 */
[-C--:B0-----:R-:W-:Y:S02]  /*2560*/  IMAD R4, R21, R14.reuse, RZ ;  /* 0x0000000e15047224 */ /* 0x081fe400078e02ff */
[----:B------:R-:W-:-:S04]  /*2570*/  IMAD.WIDE.U32 R164, R23, R14, R8 ;  /* 0x0000000e17a47225 */ /* 0x000fc800078e0008 */
[----:B------:R-:W-:Y:S02]  /*2580*/  IMAD R163, R23, R15, R4 ;  /* 0x0000000f17a37224 */ /* 0x000fe400078e0204 */
[-C--:B-1----:R-:W-:Y:S02]  /*2590*/  IMAD R6, R7, R168.reuse, RZ ;  /* 0x000000a807067224 */ /* 0x082fe400078e02ff */
[----:B------:R-:W-:Y:S02]  /*25a0*/  IMAD.IADD R21, R165, 0x1, R163 ;  /* 0x00000001a5157824 */ /* 0x000fe400078e02a3 */
[----:B------:R-:W-:Y:S02]  /*25b0*/  IMAD.MOV.U32 R20, RZ, RZ, R164 ;  /* 0x000000ffff147224 */ /* 0x000fe400078e00a4 */
[C---:B------:R-:W-:Y:S02]  /*25c0*/  IMAD R167, R171.reuse, R169, R6 ;  /* 0x000000a9aba77224 */ /* 0x040fe400078e0206 */
[----:B------:R-:W-:-:S04]  /*25d0*/  IMAD.WIDE.U32 R4, R171, R168, R20 ;  /* 0x000000a8ab047225 */ /* 0x000fc800078e0014 */
[----:B------:R-:W-:Y:S01]  /*25e0*/  IMAD.IADD R5, R5, 0x1, R167 ;  /* 0x0000000105057824 */ /* 0x000fe200078e02a7 */
[----:B--2---:R-:W-:-:S04]  /*25f0*/  LEA R6, P0, R4, R12, 0x2 ;  /* 0x0000000c04067211 */ /* 0x004fc800078010ff */
[----:B------:R-:W-:-:S05]  /*2600*/  LEA.HI.X R7, R4, R13, R5, 0x2, P0 ;  /* 0x0000000d04077211 */ /* 0x000fca00000f1405 */
[----:B------:R0:W2:Y:S01]  /*2610*/  @P2 LDG.E.LTC128B R15, desc[UR36][R6.64] ;  /* 0x00000024060f2981 */ /* 0x0000a2000c1e1920 */
[----:B------:R-:W-:Y:S01]  /*2620*/  IMAD.WIDE.U32 R4, R171, R168, R8 ;  /* 0x000000a8ab047225 */ /* 0x000fe200078e0008 */
[----:B------:R-:W-:Y:S01]  /*2630*/  ISETP.GT.AND P0, PT, R3, 0x1, PT ;  /* 0x000000010300780c */ /* 0x000fe20003f04270 */
[----:B------:R-:W-:Y:S01]  /*2640*/  BSSY B1, `(.L_x_34) ;  /* 0x0000013000017945 */ /* 0x000fe20003800000 */
[C---:B------:R-:W-:Y:S01]  /*2650*/  SHF.L.U64.HI R161, R168.reuse, 0x3, R169 ;  /* 0x00000003a8a17819 */ /* 0x040fe200000102a9 */
[----:B------:R-:W-:Y:S02]  /*2660*/  IMAD.IADD R5, R167, 0x1, R5 ;  /* 0x00000001a7057824 */ /* 0x000fe400078e0205 */
[----:B------:R-:W-:Y:S02]  /*2670*/  IMAD.SHL.U32 R160, R168, 0x8, RZ ;  /* 0x00000008a8a07824 */ /* 0x000fe400078e00ff */
[----:B------:R-:W-:Y:S01]  /*2680*/  IMAD.WIDE.U32 R158, R23, R14, R4 ;  /* 0x0000000e179e7225 */ /* 0x000fe200078e0004 */
[----:B------:R-:W-:-:S03]  /*2690*/  LEA R4, P3, R162, UR4, 0x2 ;  /* 0x00000004a2047c11 */ /* 0x000fc6000f8610ff */
[----:B0-----:R-:W-:Y:S01]  /*26a0*/  IMAD.IADD R7, R163, 0x1, R159 ;  /* 0x00000001a3077824 */ /* 0x001fe200078e029f */
[----:B------:R-:W-:Y:S01]  /*26b0*/  LEA.HI.X R5, R162, UR5, R173, 0x2, P3 ;  /* 0x00000005a2057c11 */ /* 0x000fe200098f14ad */
[----:B------:R-:W-:Y:S01]  /*26c0*/  IMAD.WIDE.U32 R160, R171, R168, R160 ;  /* 0x000000a8aba07225 */ /* 0x000fe200078e00a0 */
[----:B------:R-:W-:Y:S02]  /*26d0*/  ISETP.GT.AND P3, PT, R0, RZ, P0 ;  /* 0x000000ff0000720c */ /* 0x000fe40000764270 */
[----:B------:R-:W-:-:S04]  /*26e0*/  LEA R6, P4, R158, R12, 0x2 ;  /* 0x0000000c9e067211 */ /* 0x000fc800078810ff */
[----:B------:R-:W-:Y:S02]  /*26f0*/  LEA.HI.X R7, R158, R13, R7, 0x2, P4 ;  /* 0x0000000d9e077211 */ /* 0x000fe400020f1407 */
[----:B--2---:R-:W-:-:S05]  /*2700*/  LOP3.LUT R153, R15, 0xffffe000, RZ, 0xc0, !PT ;  /* 0xffffe0000f997812 */ /* 0x004fca00078ec0ff */
[----:B------:R-:W-:-:S04]  /*2710*/  FMUL R153, R153, R156 ;  /* 0x0000009c99997220 */ /* 0x000fc80000400000 */
[----:B------:R-:W-:-:S05]  /*2720*/  FFMA R153, R24, R155, R153 ;  /* 0x0000009b18997223 */ /* 0x000fca0000000099 */
[----:B------:R-:W-:-:S05]  /*2730*/  F2FP.TF32.F32.PACK_B R153, R153 ;  /* 0x00000099ff99723e */ /* 0x000fca00024050ff */
[----:B------:R0:W-:Y:S01]  /*2740*/  @P2 STG.E desc[UR36][R4.64], R153 ;  /* 0x0000009904002986 */ /* 0x0001e2000c101924 */
[----:B------:R-:W-:Y:S05]  /*2750*/  @!P3 BRA `(.L_x_35) ;  /* 0x000000000004b947 */ /* 0x000fea0003800000 */
[----:B------:R1:W5:Y:S02]  /*2760*/  LDG.E.LTC128B R15, desc[UR36][R6.64+0x4] ;  /* 0x00000424060f7981 */ /* 0x000364000c1e1920 */
.L_x_35:
[----:B------:R-:W-:Y:S05]  /*2770*/  BSYNC B1 ;  /* 0x0000000000017941 */ /* 0x000fea0003800000 */
.L_x_34:
[----:B0----5:R-:W-:Y:S01]  /*2780*/  LOP3.LUT R153, R15, 0xffffe000, RZ, 0xc0, !PT ;  /* 0xffffe0000f997812 */ /* 0x021fe200078ec0ff */
[----:B------:R-:W-:Y:S01]  /*2790*/  IMAD.IADD R167, R167, 0x1, R161 ;  /* 0x00000001a7a77824 */ /* 0x000fe200078e02a1 */
[----:B------:R-:W-:Y:S01]  /*27a0*/  IADD3 R164, P2, R164, R160, RZ ;  /* 0x000000a0a4a47210 */ /* 0x000fe20007f5e0ff */
[----:B------:R-:W-:Y:S01]  /*27b0*/  IMAD.MOV.U32 R24, RZ, RZ, R15 ;  /* 0x000000ffff187224 */ /* 0x000fe200078e000f */
[----:B------:R-:W-:Y:S01]  /*27c0*/  ISETP.GT.AND P1, PT, R0, 0x8, P1 ;  /* 0x000000080000780c */ /* 0x000fe20000f24270 */
[----:B------:R-:W-:Y:S02]  /*27d0*/  FMUL R20, R153, R156 ;  /* 0x0000009c99147220 */ /* 0x000fe40000400000 */
[----:B------:R-:W-:Y:S02]  /*27e0*/  IMAD.X R21, R167, 0x1, R21, P2 ;  /* 0x00000001a7157824 */ /* 0x000fe400010e0615 */
[----:B------:R-:W-:Y:S01]  /*27f0*/  FFMA R153, R25, R155, R20 ;  /* 0x0000009b19997223 */ /* 0x000fe20000000014 */
[----:B------:R-:W-:-:S04]  /*2800*/  LEA R20, P2, R164, R12, 0x2 ;  /* 0x0000000ca4147211 */ /* 0x000fc800078410ff */
[----:B------:R-:W-:Y:S02]  /*2810*/  F2FP.TF32.F32.PACK_B R153, R153 ;  /* 0x00000099ff99723e */ /* 0x000fe400024050ff */
[----:B------:R-:W-:-:S03]  /*2820*/  LEA.HI.X R21, R164, R13, R21, 0x2, P2 ;  /* 0x0000000da4157211 */ /* 0x000fc600010f1415 */
[----:B------:R0:W-:Y:S04]  /*2830*/  @P3 STG.E desc[UR36][R4.64+0x4], R153 ;  /* 0x0000049904003986 */ /* 0x0001e8000c101924 */
[----:B------:R-:W2:Y:S01]  /*2840*/  @P1 LDG.E.LTC128B R24, desc[UR36][R20.64] ;  /* 0x0000002414181981 */ /* 0x000ea2000c1e1920 */
[----:B------:R-:W-:Y:S01]  /*2850*/  IADD3 R8, P2, R8, R160, RZ ;  /* 0x000000a008087210 */ /* 0x000fe20007f5e0ff */
[----:B------:R-:W-:Y:S01]  /*2860*/  BSSY B1, `(.L_x_36) ;  /* 0x0000011000017945 */ /* 0x000fe20003800000 */
[----:B------:R-:W-:Y:S02]  /*2870*/  SHF.L.U64.HI R11, R10, 0x5, R11 ;  /* 0x000000050a0b7819 */ /* 0x000fe4000001020b */
[----:B------:R-:W-:Y:S01]  /*2880*/  ISETP.GT.AND P0, PT, R0, 0x8, P0 ;  /* 0x000000080000780c */ /* 0x000fe20000704270 */
[----:B------:R-:W-:Y:S01]  /*2890*/  IMAD.X R9, R9, 0x1, R167, P2 ;  /* 0x0000000109097824 */ /* 0x000fe200010e06a7 */
[----:B------:R-:W-:-:S05]  /*28a0*/  LEA R10, P2, R10, R4, 0x5 ;  /* 0x000000040a0a7211 */ /* 0x000fca00078428ff */
[----:B------:R-:W-:Y:S01]  /*28b0*/  IMAD.X R11, R11, 0x1, R5, P2 ;  /* 0x000000010b0b7824 */ /* 0x000fe200010e0605 */
[----:B--2---:R-:W-:-:S05]  /*28c0*/  LOP3.LUT R15, R24, 0xffffe000, RZ, 0xc0, !PT ;  /* 0xffffe000180f7812 */ /* 0x004fca00078ec0ff */
[----:B------:R-:W-:Y:S01]  /*28d0*/  FMUL R25, R15, R156 ;  /* 0x0000009c0f197220 */ /* 0x000fe20000400000 */
[----:B------:R-:W-:-:S04]  /*28e0*/  IMAD.WIDE.U32 R14, R23, R14, R8 ;  /* 0x0000000e170e7225 */ /* 0x000fc800078e0008 */
[----:B------:R-:W-:Y:S01]  /*28f0*/  FFMA R25, R26, R155, R25 ;  /* 0x0000009b1a197223 */ /* 0x000fe20000000019 */
[----:B------:R-:W-:Y:S01]  /*2900*/  IMAD.IADD R9, R163, 0x1, R15 ;  /* 0x00000001a3097824 */ /* 0x000fe200078e020f */
[----:B------:R-:W-:-:S03]  /*2910*/  LEA R8, P3, R14, R12, 0x2 ;  /* 0x0000000c0e087211 */ /* 0x000fc600078610ff */
[----:B------:R-:W-:Y:S02]  /*2920*/  F2FP.TF32.F32.PACK_B R25, R25 ;  /* 0x00000019ff19723e */ /* 0x000fe400024050ff */
[----:B------:R-:W-:-:S03]  /*2930*/  LEA.HI.X R9, R14, R13, R9, 0x2, P3 ;  /* 0x0000000d0e097211 */ /* 0x000fc600018f1409 */
[----:B------:R0:W-:Y:S01]  /*2940*/  @P1 STG.E desc[UR36][R10.64], R25 ;  /* 0x000000190a001986 */ /* 0x0001e2000c101924 */
[----:B------:R-:W-:Y:S05]  /*2950*/  @!P0 BRA `(.L_x_37) ;  /* 0x0000000000048947 */ /* 0x000fea0003800000 */
[----:B------:R2:W5:Y:S02]  /*2960*/  LDG.E.LTC128B R24, desc[UR36][R8.64+0x4] ;  /* 0x0000042408187981 */ /* 0x000564000c1e1920 */
.L_x_37:
[----:B------:R-:W-:Y:S05]  /*2970*/  BSYNC B1 ;  /* 0x0000000000017941 */ /* 0x000fea0003800000 */
.L_x_36:
[----:B-----5:R-:W-:Y:S01]  /*2980*/  LOP3.LUT R13, R24, 0xffffe000, RZ, 0xc0, !PT ;  /* 0xffffe000180d7812 */ /* 0x020fe200078ec0ff */
[----:B------:R-:W-:Y:S01]  /*2990*/  BSSY B1, `(.L_x_38) ;  /* 0x0000009000017945 */ /* 0x000fe20003800000 */
[----:B------:R-:W-:-:S03]  /*29a0*/  ISETP.GT.AND P1, PT, R3, 0x8, PT ;  /* 0x000000080300780c */ /* 0x000fc60003f24270 */
[----:B------:R-:W-:Y:S01]  /*29b0*/  FMUL R12, R13, R156 ;  /* 0x0000009c0d0c7220 */ /* 0x000fe20000400000 */
[----:B------:R-:W-:-:S03]  /*29c0*/  ISETP.GT.AND P2, PT, R0, RZ, P1 ;  /* 0x000000ff0000720c */ /* 0x000fc60000f44270 */
[----:B------:R-:W-:-:S05]  /*29d0*/  FFMA R27, R27, R155, R12 ;  /* 0x0000009b1b1b7223 */ /* 0x000fca000000000c */
[----:B------:R-:W-:-:S05]  /*29e0*/  F2FP.TF32.F32.PACK_B R27, R27 ;  /* 0x0000001bff1b723e */ /* 0x000fca00024050ff */
[----:B------:R3:W-:Y:S01]  /*29f0*/  @P0 STG.E desc[UR36][R10.64+0x4], R27 ;  /* 0x0000041b0a000986 */ /* 0x0007e2000c101924 */
[----:B------:R-:W-:Y:S05]  /*2a00*/  @!P2 BRA `(.L_x_39) ;  /* 0x000000000004a947 */ /* 0x000fea0003800000 */
[----:B------:R4:W5:Y:S02]  /*2a10*/  LDG.E.LTC128B R24, desc[UR36][R6.64+0x20] ;  /* 0x0000202406187981 */ /* 0x000964000c1e1920 */
.L_x_39:
[----:B------:R-:W-:Y:S05]  /*2a20*/  BSYNC B1 ;  /* 0x0000000000017941 */ /* 0x000fea0003800000 */
.L_x_38:
        /* <DEDUP_REMOVED lines=10> */
.L_x_41:
[----:B------:R-:W-:Y:S05]  /*2ad0*/  BSYNC B1 ;  /* 0x0000000000017941 */ /* 0x000fea0003800000 */
.L_x_40:
[----:B0----5:R-:W-:Y:S01]  /*2ae0*/  LOP3.LUT R13, R24, 0xffffe000, RZ, 0xc0, !PT ;  /* 0xffffe000180d7812 */ /* 0x021fe200078ec0ff */
[----:B------:R-:W-:Y:S01]  /*2af0*/  BSSY B1, `(.L_x_42) ;  /* 0x0000008000017945 */ /* 0x000fe20003800000 */
[----:B------:R-:W-:-:S03]  /*2b00*/  ISETP.GT.AND P1, PT, R0, 0x8, P1 ;  /* 0x000000080000780c */ /* 0x000fc60000f24270 */
[----:B------:R-:W-:-:S04]  /*2b10*/  FMUL R12, R13, R156 ;  /* 0x0000009c0d0c7220 */ /* 0x000fc80000400000 */
[----:B------:R-:W-:-:S05]  /*2b20*/  FFMA R29, R29, R155, R12 ;  /* 0x0000009b1d1d7223 */ /* 0x000fca000000000c */
[----:B------:R-:W-:-:S05]  /*2b30*/  F2FP.TF32.F32.PACK_B R29, R29 ;  /* 0x0000001dff1d723e */ /* 0x000fca00024050ff */
[----:B------:R0:W-:Y:S01]  /*2b40*/  @P3 STG.E desc[UR36][R4.64+0x24], R29 ;  /* 0x0000241d04003986 */ /* 0x0001e2000c101924 */
[----:B------:R-:W-:Y:S05]  /*2b50*/  @!P1 BRA `(.L_x_43) ;  /* 0x0000000000049947 */ /* 0x000fea0003800000 */
[----:B------:R0:W5:Y:S02]  /*2b60*/  LDG.E.LTC128B R24, desc[UR36][R8.64+0x20] ;  /* 0x0000202408187981 */ /* 0x000164000c1e1920 */
.L_x_43:
[----:B------:R-:W-:Y:S05]  /*2b70*/  BSYNC B1 ;  /* 0x0000000000017941 */ /* 0x000fea0003800000 */
.L_x_42:
[----:B-----5:R-:W-:Y:S01]  /*2b80*/  LOP3.LUT R13, R24, 0xffffe000, RZ, 0xc0, !PT ;  /* 0xffffe000180d7812 */ /* 0x020fe200078ec0ff */
        /* <DEDUP_REMOVED lines=8> */
.L_x_45:
[----:B------:R-:W-:Y:S05]  /*2c10*/  BSYNC B1 ;  /* 0x0000000000017941 */ /* 0x000fea0003800000 */
.L_x_44:
[----:B0----5:R-:W-:Y:S01]  /*2c20*/  LOP3.LUT R13, R24, 0xffffe000, RZ, 0xc0, !PT ;  /* 0xffffe000180d7812 */ /* 0x021fe200078ec0ff */
        /* <DEDUP_REMOVED lines=9> */
.L_x_47:
[----:B------:R-:W-:Y:S05]  /*2cc0*/  BSYNC B1 ;  /* 0x0000000000017941 */ /* 0x000fea0003800000 */
.L_x_46:
        /* <DEDUP_REMOVED lines=10> */
.L_x_49:
[----:B------:R-:W-:Y:S05]  /*2d70*/  BSYNC B1 ;  /* 0x0000000000017941 */ /* 0x000fea0003800000 */
.L_x_48:
        /* <DEDUP_REMOVED lines=9> */
.L_x_51:
[----:B------:R-:W-:Y:S05]  /*2e10*/  BSYNC B1 ;  /* 0x0000000000017941 */ /* 0x000fea0003800000 */
.L_x_50:
        /* <DEDUP_REMOVED lines=9> */
.L_x_53:
[----:B------:R-:W-:Y:S05]  /*2eb0*/  BSYNC B1 ;  /* 0x0000000000017941 */ /* 0x000fea0003800000 */
.L_x_52:
        /* <DEDUP_REMOVED lines=10> */
.L_x_55:
[----:B------:R-:W-:Y:S05]  /*2f60*/  BSYNC B1 ;  /* 0x0000000000017941 */ /* 0x000fea0003800000 */
.L_x_54:
        /* <DEDUP_REMOVED lines=10> */
.L_x_57:
[----:B------:R-:W-:Y:S05]  /*3010*/  BSYNC B1 ;  /* 0x0000000000017941 */ /* 0x000fea0003800000 */
.L_x_56:
        /* <DEDUP_REMOVED lines=9> */
.L_x_59:
[----:B------:R-:W-:Y:S05]  /*30b0*/  BSYNC B1 ;  /* 0x0000000000017941 */ /* 0x000fea0003800000 */
.L_x_58:
        /* <DEDUP_REMOVED lines=9> */
.L_x_61:
[----:B------:R-:W-:Y:S05]  /*3150*/  BSYNC B1 ;  /* 0x0000000000017941 */ /* 0x000fea0003800000 */
.L_x_60:
        /* <DEDUP_REMOVED lines=10> */
.L_x_63:
[----:B------:R-:W-:Y:S05]  /*3200*/  BSYNC B1 ;  /* 0x0000000000017941 */ /* 0x000fea0003800000 */
.L_x_62:
        /* <DEDUP_REMOVED lines=10> */
.L_x_65:
[----:B------:R-:W-:Y:S05]  /*32b0*/  BSYNC B1 ;  /* 0x0000000000017941 */ /* 0x000fea0003800000 */
.L_x_64:
        /* <DEDUP_REMOVED lines=9> */
.L_x_67:
[----:B------:R-:W-:Y:S05]  /*3350*/  BSYNC B1 ;  /* 0x0000000000017941 */ /* 0x000fea0003800000 */
.L_x_66:
        /* <DEDUP_REMOVED lines=9> */
.L_x_69:
[----:B------:R-:W-:Y:S05]  /*33f0*/  BSYNC B1 ;  /* 0x0000000000017941 */ /* 0x000fea0003800000 */
.L_x_68:
        /* <DEDUP_REMOVED lines=10> */
.L_x_71:
[----:B------:R-:W-:Y:S05]  /*34a0*/  BSYNC B1 ;  /* 0x0000000000017941 */ /* 0x000fea0003800000 */
.L_x_70:
        /* <DEDUP_REMOVED lines=10> */
.L_x_73:
[----:B------:R-:W-:Y:S05]  /*3550*/  BSYNC B1 ;  /* 0x0000000000017941 */ /* 0x000fea0003800000 */
.L_x_72:
        /* <DEDUP_REMOVED lines=9> */
.L_x_75:
[----:B------:R-:W-:Y:S05]  /*35f0*/  BSYNC B1 ;  /* 0x0000000000017941 */ /* 0x000fea0003800000 */
.L_x_74:
        /* <DEDUP_REMOVED lines=9> */
.L_x_77:
[----:B------:R-:W-:Y:S05]  /*3690*/  BSYNC B1 ;  /* 0x0000000000017941 */ /* 0x000fea0003800000 */
.L_x_76:
        /* <DEDUP_REMOVED lines=10> */
.L_x_79:
[----:B------:R-:W-:Y:S05]  /*3740*/  BSYNC B1 ;  /* 0x0000000000017941 */ /* 0x000fea0003800000 */
.L_x_78:
        /* <DEDUP_REMOVED lines=10> */
.L_x_81:
[----:B------:R-:W-:Y:S05]  /*37f0*/  BSYNC B1 ;  /* 0x0000000000017941 */ /* 0x000fea0003800000 */
.L_x_80:
        /* <DEDUP_REMOVED lines=9> */
.L_x_83:
[----:B------:R-:W-:Y:S05]  /*3890*/  BSYNC B1 ;  /* 0x0000000000017941 */ /* 0x000fea0003800000 */
.L_x_82:
        /* <DEDUP_REMOVED lines=9> */
.L_x_85:
[----:B------:R-:W-:Y:S05]  /*3930*/  BSYNC B1 ;  /* 0x0000000000017941 */ /* 0x000fea0003800000 */
.L_x_84:
        /* <DEDUP_REMOVED lines=10> */
.L_x_87:
[----:B------:R-:W-:Y:S05]  /*39e0*/  BSYNC B1 ;  /* 0x0000000000017941 */ /* 0x000fea0003800000 */
.L_x_86:
        /* <DEDUP_REMOVED lines=10> */
.L_x_89:
[----:B------:R-:W-:Y:S05]  /*3a90*/  BSYNC B1 ;  /* 0x0000000000017941 */ /* 0x000fea0003800000 */
.L_x_88:
        /* <DEDUP_REMOVED lines=9> */
.L_x_91:
[----:B------:R-:W-:Y:S05]  /*3b30*/  BSYNC B1 ;  /* 0x0000000000017941 */ /* 0x000fea0003800000 */
.L_x_90:
        /* <DEDUP_REMOVED lines=9> */
.L_x_93:
[----:B------:R-:W-:Y:S05]  /*3bd0*/  BSYNC B1 ;  /* 0x0000000000017941 */ /* 0x000fea0003800000 */
.L_x_92:
        /* <DEDUP_REMOVED lines=10> */
.L_x_95:
[----:B------:R-:W-:Y:S05]  /*3c80*/  BSYNC B1 ;  /* 0x0000000000017941 */ /* 0x000fea0003800000 */
.L_x_94:
        /* <DEDUP_REMOVED lines=10> */
.L_x_97:
[----:B------:R-:W-:Y:S05]  /*3d30*/  BSYNC B1 ;  /* 0x0000000000017941 */ /* 0x000fea0003800000 */
.L_x_96:
        /* <DEDUP_REMOVED lines=9> */
.L_x_99:
[----:B------:R-:W-:Y:S05]  /*3dd0*/  BSYNC B1 ;  /* 0x0000000000017941 */ /* 0x000fea0003800000 */
.L_x_98:
        /* <DEDUP_REMOVED lines=9> */
.L_x_101:
[----:B------:R-:W-:Y:S05]  /*3e70*/  BSYNC B1 ;  /* 0x0000000000017941 */ /* 0x000fea0003800000 */
.L_x_100:
        /* <DEDUP_REMOVED lines=10> */
.L_x_103:
[----:B------:R-:W-:Y:S05]  /*3f20*/  BSYNC B1 ;  /* 0x0000000000017941 */ /* 0x000fea0003800000 */
.L_x_102:
        /* <DEDUP_REMOVED lines=10> */
.L_x_105:
[----:B------:R-:W-:Y:S05]  /*3fd0*/  BSYNC B1 ;  /* 0x0000000000017941 */ /* 0x000fea0003800000 */
.L_x_104:
        /* <DEDUP_REMOVED lines=9> */
.L_x_107:
[----:B------:R-:W-:Y:S05]  /*4070*/  BSYNC B1 ;  /* 0x0000000000017941 */ /* 0x000fea0003800000 */
.L_x_106:
        /* <DEDUP_REMOVED lines=9> */
.L_x_109:
[----:B------:R-:W-:Y:S05]  /*4110*/  BSYNC B1 ;  /* 0x0000000000017941 */ /* 0x000fea0003800000 */
.L_x_108:
        /* <DEDUP_REMOVED lines=10> */
.L_x_111:
[----:B------:R-:W-:Y:S05]  /*41c0*/  BSYNC B1 ;  /* 0x0000000000017941 */ /* 0x000fea0003800000 */
.L_x_110:
        /* <DEDUP_REMOVED lines=10> */
.L_x_113:
[----:B------:R-:W-:Y:S05]  /*4270*/  BSYNC B1 ;  /* 0x0000000000017941 */ /* 0x000fea0003800000 */
.L_x_112:
        /* <DEDUP_REMOVED lines=9> */
.L_x_115:
[----:B------:R-:W-:Y:S05]  /*4310*/  BSYNC B1 ;  /* 0x0000000000017941 */ /* 0x000fea0003800000 */
.L_x_114:
        /* <DEDUP_REMOVED lines=9> */
.L_x_117:
[----:B------:R-:W-:Y:S05]  /*43b0*/  BSYNC B1 ;  /* 0x0000000000017941 */ /* 0x000fea0003800000 */
.L_x_116:
        /* <DEDUP_REMOVED lines=10> */
.L_x_119:
[----:B------:R-:W-:Y:S05]  /*4460*/  BSYNC B1 ;  /* 0x0000000000017941 */ /* 0x000fea0003800000 */
.L_x_118:
        /* <DEDUP_REMOVED lines=10> */
.L_x_121:
[----:B------:R-:W-:Y:S05]  /*4510*/  BSYNC B1 ;  /* 0x0000000000017941 */ /* 0x000fea0003800000 */
.L_x_120:
        /* <DEDUP_REMOVED lines=9> */
.L_x_123:
[----:B------:R-:W-:Y:S05]  /*45b0*/  BSYNC B1 ;  /* 0x0000000000017941 */ /* 0x000fea0003800000 */
.L_x_122:
        /* <DEDUP_REMOVED lines=9> */
.L_x_125:
[----:B------:R-:W-:Y:S05]  /*4650*/  BSYNC B1 ;  /* 0x0000000000017941 */ /* 0x000fea0003800000 */
.L_x_124:
        /* <DEDUP_REMOVED lines=10> */
.L_x_127:
[----:B------:R-:W-:Y:S05]  /*4700*/  BSYNC B1 ;  /* 0x0000000000017941 */ /* 0x000fea0003800000 */
.L_x_126:
        /* <DEDUP_REMOVED lines=10> */
.L_x_129:
[----:B------:R-:W-:Y:S05]  /*47b0*/  BSYNC B1 ;  /* 0x0000000000017941 */ /* 0x000fea0003800000 */
.L_x_128:
        /* <DEDUP_REMOVED lines=9> */
.L_x_131:
[----:B------:R-:W-:Y:S05]  /*4850*/  BSYNC B1 ;  /* 0x0000000000017941 */ /* 0x000fea0003800000 */
.L_x_130:
        /* <DEDUP_REMOVED lines=9> */
.L_x_133:
[----:B------:R-:W-:Y:S05]  /*48f0*/  BSYNC B1 ;  /* 0x0000000000017941 */ /* 0x000fea0003800000 */
.L_x_132:
        /* <DEDUP_REMOVED lines=10> */
.L_x_135:
[----:B------:R-:W-:Y:S05]  /*49a0*/  BSYNC B1 ;  /* 0x0000000000017941 */ /* 0x000fea0003800000 */
.L_x_134:
        /* <DEDUP_REMOVED lines=10> */
.L_x_137:
[----:B------:R-:W-:Y:S05]  /*4a50*/  BSYNC B1 ;  /* 0x0000000000017941 */ /* 0x000fea0003800000 */
.L_x_136:
        /* <DEDUP_REMOVED lines=9> */
.L_x_139:
[----:B------:R-:W-:Y:S05]  /*4af0*/  BSYNC B1 ;  /* 0x0000000000017941 */ /* 0x000fea0003800000 */
.L_x_138:
        /* <DEDUP_REMOVED lines=9> */
.L_x_141:
[----:B------:R-:W-:Y:S05]  /*4b90*/  BSYNC B1 ;  /* 0x0000000000017941 */ /* 0x000fea0003800000 */
.L_x_140:
        /* <DEDUP_REMOVED lines=10> */
.L_x_143:
[----:B------:R-:W-:Y:S05]  /*4c40*/  BSYNC B1 ;  /* 0x0000000000017941 */ /* 0x000fea0003800000 */
.L_x_142:
        /* <DEDUP_REMOVED lines=10> */
.L_x_145:
[----:B------:R-:W-:Y:S05]  /*4cf0*/  BSYNC B1 ;  /* 0x0000000000017941 */ /* 0x000fea0003800000 */
.L_x_144:
        /* <DEDUP_REMOVED lines=9> */
.L_x_147:
[----:B------:R-:W-:Y:S05]  /*4d90*/  BSYNC B1 ;  /* 0x0000000000017941 */ /* 0x000fea0003800000 */
.L_x_146:
        /* <DEDUP_REMOVED lines=9> */
.L_x_149:
[----:B------:R-:W-:Y:S05]  /*4e30*/  BSYNC B1 ;  /* 0x0000000000017941 */ /* 0x000fea0003800000 */
.L_x_148:
        /* <DEDUP_REMOVED lines=10> */
.L_x_151:
[----:B------:R-:W-:Y:S05]  /*4ee0*/  BSYNC B1 ;  /* 0x0000000000017941 */ /* 0x000fea0003800000 */
.L_x_150:
        /* <DEDUP_REMOVED lines=10> */
.L_x_153:
[----:B------:R-:W-:Y:S05]  /*4f90*/  BSYNC B1 ;  /* 0x0000000000017941 */ /* 0x000fea0003800000 */
.L_x_152:
        /* <DEDUP_REMOVED lines=9> */
.L_x_155:
[----:B------:R-:W-:Y:S05]  /*5030*/  BSYNC B1 ;  /* 0x0000000000017941 */ /* 0x000fea0003800000 */
.L_x_154:
        /* <DEDUP_REMOVED lines=9> */
.L_x_157:
[----:B------:R-:W-:Y:S05]  /*50d0*/  BSYNC B1 ;  /* 0x0000000000017941 */ /* 0x000fea0003800000 */
.L_x_156:
        /* <DEDUP_REMOVED lines=10> */
.L_x_159:
[----:B------:R-:W-:Y:S05]  /*5180*/  BSYNC B1 ;  /* 0x0000000000017941 */ /* 0x000fea0003800000 */
.L_x_158:
        /* <DEDUP_REMOVED lines=10> */
.L_x_161:
[----:B------:R-:W-:Y:S05]  /*5230*/  BSYNC B1 ;  /* 0x0000000000017941 */ /* 0x000fea0003800000 */
.L_x_160:
        /* <DEDUP_REMOVED lines=9> */
.L_x_163:
[----:B------:R-:W-:Y:S05]  /*52d0*/  BSYNC B1 ;  /* 0x0000000000017941 */ /* 0x000fea0003800000 */
.L_x_162:
        /* <DEDUP_REMOVED lines=9> */
.L_x_165:
[----:B------:R-:W-:Y:S05]  /*5370*/  BSYNC B1 ;  /* 0x0000000000017941 */ /* 0x000fea0003800000 */
.L_x_164:
        /* <DEDUP_REMOVED lines=10> */
.L_x_167:
[----:B------:R-:W-:Y:S05]  /*5420*/  BSYNC B1 ;  /* 0x0000000000017941 */ /* 0x000fea0003800000 */
.L_x_166:
        /* <DEDUP_REMOVED lines=10> */
.L_x_169:
[----:B------:R-:W-:Y:S05]  /*54d0*/  BSYNC B1 ;  /* 0x0000000000017941 */ /* 0x000fea0003800000 */
.L_x_168:
        /* <DEDUP_REMOVED lines=9> */
.L_x_171:
[----:B------:R-:W-:Y:S05]  /*5570*/  BSYNC B1 ;  /* 0x0000000000017941 */ /* 0x000fea0003800000 */
.L_x_170:
        /* <DEDUP_REMOVED lines=9> */
.L_x_173:
[----:B------:R-:W-:Y:S05]  /*5610*/  BSYNC B1 ;  /* 0x0000000000017941 */ /* 0x000fea0003800000 */
.L_x_172:
        /* <DEDUP_REMOVED lines=10> */
.L_x_175:
[----:B------:R-:W-:Y:S05]  /*56c0*/  BSYNC B1 ;  /* 0x0000000000017941 */ /* 0x000fea0003800000 */
.L_x_174:
        /* <DEDUP_REMOVED lines=10> */
.L_x_177:
[----:B------:R-:W-:Y:S05]  /*5770*/  BSYNC B1 ;  /* 0x0000000000017941 */ /* 0x000fea0003800000 */
.L_x_176:
        /* <DEDUP_REMOVED lines=9> */
.L_x_179:
[----:B------:R-:W-:Y:S05]  /*5810*/  BSYNC B1 ;  /* 0x0000000000017941 */ /* 0x000fea0003800000 */
.L_x_178:
        /* <DEDUP_REMOVED lines=9> */
.L_x_181:
[----:B------:R-:W-:Y:S05]  /*58b0*/  BSYNC B1 ;  /* 0x0000000000017941 */ /* 0x000fea0003800000 */
.L_x_180:
        /* <DEDUP_REMOVED lines=10> */
.L_x_183:
[----:B------:R-:W-:Y:S05]  /*5960*/  BSYNC B1 ;  /* 0x0000000000017941 */ /* 0x000fea0003800000 */
.L_x_182:
        /* <DEDUP_REMOVED lines=10> */
.L_x_185:
[----:B------:R-:W-:Y:S05]  /*5a10*/  BSYNC B1 ;  /* 0x0000000000017941 */ /* 0x000fea0003800000 */
.L_x_184:
        /* <DEDUP_REMOVED lines=9> */
.L_x_187:
[----:B------:R-:W-:Y:S05]  /*5ab0*/  BSYNC B1 ;  /* 0x0000000000017941 */ /* 0x000fea0003800000 */
.L_x_186:
        /* <DEDUP_REMOVED lines=9> */
.L_x_189:
[----:B------:R-:W-:Y:S05]  /*5b50*/  BSYNC B1 ;  /* 0x0000000000017941 */ /* 0x000fea0003800000 */
.L_x_188:
        /* <DEDUP_REMOVED lines=10> */
.L_x_191:
[----:B------:R-:W-:Y:S05]  /*5c00*/  BSYNC B1 ;  /* 0x0000000000017941 */ /* 0x000fea0003800000 */
.L_x_190:
        /* <DEDUP_REMOVED lines=10> */
.L_x_193:
[----:B------:R-:W-:Y:S05]  /*5cb0*/  BSYNC B1 ;  /* 0x0000000000017941 */ /* 0x000fea0003800000 */
.L_x_192:
        /* <DEDUP_REMOVED lines=9> */
.L_x_195:
[----:B------:R-:W-:Y:S05]  /*5d50*/  BSYNC B1 ;  /* 0x0000000000017941 */ /* 0x000fea0003800000 */
.L_x_194:
        /* <DEDUP_REMOVED lines=9> */
.L_x_197:
[----:B------:R-:W-:Y:S05]  /*5df0*/  BSYNC B1 ;  /* 0x0000000000017941 */ /* 0x000fea0003800000 */
.L_x_196:
        /* <DEDUP_REMOVED lines=10> */
.L_x_199:
[----:B------:R-:W-:Y:S05]  /*5ea0*/  BSYNC B1 ;  /* 0x0000000000017941 */ /* 0x000fea0003800000 */
.L_x_198:
        /* <DEDUP_REMOVED lines=10> */
.L_x_201:
[----:B------:R-:W-:Y:S05]  /*5f50*/  BSYNC B1 ;  /* 0x0000000000017941 */ /* 0x000fea0003800000 */
.L_x_200:
        /* <DEDUP_REMOVED lines=9> */
.L_x_203:
[----:B------:R-:W-:Y:S05]  /*5ff0*/  BSYNC B1 ;  /* 0x0000000000017941 */ /* 0x000fea0003800000 */
.L_x_202:
        /* <DEDUP_REMOVED lines=9> */
.L_x_205:
[----:B------:R-:W-:Y:S05]  /*6090*/  BSYNC B1 ;  /* 0x0000000000017941 */ /* 0x000fea0003800000 */
.L_x_204:
        /* <DEDUP_REMOVED lines=10> */
.L_x_207:
[----:B------:R-:W-:Y:S05]  /*6140*/  BSYNC B1 ;  /* 0x0000000000017941 */ /* 0x000fea0003800000 */
.L_x_206:
        /* <DEDUP_REMOVED lines=10> */
.L_x_209:
[----:B------:R-:W-:Y:S05]  /*61f0*/  BSYNC B1 ;  /* 0x0000000000017941 */ /* 0x000fea0003800000 */
.L_x_208:
        /* <DEDUP_REMOVED lines=9> */
.L_x_211:
[----:B------:R-:W-:Y:S05]  /*6290*/  BSYNC B1 ;  /* 0x0000000000017941 */ /* 0x000fea0003800000 */
.L_x_210:
        /* <DEDUP_REMOVED lines=9> */
.L_x_213:
[----:B------:R-:W-:Y:S05]  /*6330*/  BSYNC B1 ;  /* 0x0000000000017941 */ /* 0x000fea0003800000 */
.L_x_212:
        /* <DEDUP_REMOVED lines=10> */
.L_x_215:
[----:B------:R-:W-:Y:S05]  /*63e0*/  BSYNC B1 ;  /* 0x0000000000017941 */ /* 0x000fea0003800000 */
.L_x_214:
        /* <DEDUP_REMOVED lines=10> */
.L_x_217:
[----:B------:R-:W-:Y:S05]  /*6490*/  BSYNC B1 ;  /* 0x0000000000017941 */ /* 0x000fea0003800000 */
.L_x_216:
        /* <DEDUP_REMOVED lines=9> */
.L_x_219:
[----:B------:R-:W-:Y:S05]  /*6530*/  BSYNC B1 ;  /* 0x0000000000017941 */ /* 0x000fea0003800000 */
.L_x_218:
        /* <DEDUP_REMOVED lines=9> */
.L_x_221:
[----:B------:R-:W-:Y:S05]  /*65d0*/  BSYNC B1 ;  /* 0x0000000000017941 */ /* 0x000fea0003800000 */
.L_x_220:
        /* <DEDUP_REMOVED lines=10> */
.L_x_223:
[----:B------:R-:W-:Y:S05]  /*6680*/  BSYNC B1 ;  /* 0x0000000000017941 */ /* 0x000fea0003800000 */
.L_x_222:
        /* <DEDUP_REMOVED lines=10> */
.L_x_225:
[----:B------:R-:W-:Y:S05]  /*6730*/  BSYNC B1 ;  /* 0x0000000000017941 */ /* 0x000fea0003800000 */
.L_x_224:
        /* <DEDUP_REMOVED lines=9> */
.L_x_227:
[----:B------:R-:W-:Y:S05]  /*67d0*/  BSYNC B1 ;  /* 0x0000000000017941 */ /* 0x000fea0003800000 */
.L_x_226:
        /* <DEDUP_REMOVED lines=9> */
.L_x_229:
[----:B------:R-:W-:Y:S05]  /*6870*/  BSYNC B1 ;  /* 0x0000000000017941 */ /* 0x000fea0003800000 */
.L_x_228:
        /* <DEDUP_REMOVED lines=10> */
.L_x_231:
[----:B------:R-:W-:Y:S05]  /*6920*/  BSYNC B1 ;  /* 0x0000000000017941 */ /* 0x000fea0003800000 */
.L_x_230:
        /* <DEDUP_REMOVED lines=10> */
.L_x_233:
[----:B------:R-:W-:Y:S05]  /*69d0*/  BSYNC B1 ;  /* 0x0000000000017941 */ /* 0x000fea0003800000 */
.L_x_232:
        /* <DEDUP_REMOVED lines=9> */
.L_x_235:
[----:B------:R-:W-:Y:S05]  /*6a70*/  BSYNC B1 ;  /* 0x0000000000017941 */ /* 0x000fea0003800000 */
.L_x_234:
        /* <DEDUP_REMOVED lines=9> */
.L_x_237:
[----:B------:R-:W-:Y:S05]  /*6b10*/  BSYNC B1 ;  /* 0x0000000000017941 */ /* 0x000fea0003800000 */
.L_x_236:
        /* <DEDUP_REMOVED lines=10> */
.L_x_239:
[----:B------:R-:W-:Y:S05]  /*6bc0*/  BSYNC B1 ;  /* 0x0000000000017941 */ /* 0x000fea0003800000 */
.L_x_238:
        /* <DEDUP_REMOVED lines=10> */
.L_x_241:
[----:B------:R-:W-:Y:S05]  /*6c70*/  BSYNC B1 ;  /* 0x0000000000017941 */ /* 0x000fea0003800000 */
.L_x_240:
        /* <DEDUP_REMOVED lines=9> */
.L_x_243:
[----:B------:R-:W-:Y:S05]  /*6d10*/  BSYNC B1 ;  /* 0x0000000000017941 */ /* 0x000fea0003800000 */
.L_x_242:
        /* <DEDUP_REMOVED lines=9> */
.L_x_245:
[----:B------:R-:W-:Y:S05]  /*6db0*/  BSYNC B1 ;  /* 0x0000000000017941 */ /* 0x000fea0003800000 */
.L_x_244:
        /* <DEDUP_REMOVED lines=10> */
.L_x_247:
[----:B------:R-:W-:Y:S05]  /*6e60*/  BSYNC B1 ;  /* 0x0000000000017941 */ /* 0x000fea0003800000 */
.L_x_246:
        /* <DEDUP_REMOVED lines=10> */
.L_x_249:
[----:B------:R-:W-:Y:S05]  /*6f10*/  BSYNC B1 ;  /* 0x0000000000017941 */ /* 0x000fea0003800000 */
.L_x_248:
        /* <DEDUP_REMOVED lines=9> */
.L_x_251:
[----:B------:R-:W-:Y:S05]  /*6fb0*/  BSYNC B1 ;  /* 0x0000000000017941 */ /* 0x000fea0003800000 */
.L_x_250:
        /* <DEDUP_REMOVED lines=9> */
.L_x_253:
[----:B------:R-:W-:Y:S05]  /*7050*/  BSYNC B1 ;  /* 0x0000000000017941 */ /* 0x000fea0003800000 */
.L_x_252:
        /* <DEDUP_REMOVED lines=10> */
.L_x_255:
[----:B------:R-:W-:Y:S05]  /*7100*/  BSYNC B1 ;  /* 0x0000000000017941 */ /* 0x000fea0003800000 */
.L_x_254:
        /* <DEDUP_REMOVED lines=10> */
.L_x_257:
[----:B------:R-:W-:Y:S05]  /*71b0*/  BSYNC B1 ;  /* 0x0000000000017941 */ /* 0x000fea0003800000 */
.L_x_256:
        /* <DEDUP_REMOVED lines=9> */
.L_x_259:
[----:B------:R-:W-:Y:S05]  /*7250*/  BSYNC B1 ;  /* 0x0000000000017941 */ /* 0x000fea0003800000 */
.L_x_258:
        /* <DEDUP_REMOVED lines=9> */
.L_x_261:
[----:B------:R-:W-:Y:S05]  /*72f0*/  BSYNC B1 ;  /* 0x0000000000017941 */ /* 0x000fea0003800000 */
.L_x_260:
        /* <DEDUP_REMOVED lines=10> */
.L_x_263:
[----:B------:R-:W-:Y:S05]  /*73a0*/  BSYNC B1 ;  /* 0x0000000000017941 */ /* 0x000fea0003800000 */
.L_x_262:
        /* <DEDUP_REMOVED lines=10> */
.L_x_265:
[----:B------:R-:W-:Y:S05]  /*7450*/  BSYNC B1 ;  /* 0x0000000000017941 */ /* 0x000fea0003800000 */
.L_x_264:
        /* <DEDUP_REMOVED lines=9> */
.L_x_267:
[----:B------:R-:W-:Y:S05]  /*74f0*/  BSYNC B1 ;  /* 0x0000000000017941 */ /* 0x000fea0003800000 */
.L_x_266:
        /* <DEDUP_REMOVED lines=9> */
.L_x_269:
[----:B------:R-:W-:Y:S05]  /*7590*/  BSYNC B1 ;  /* 0x0000000000017941 */ /* 0x000fea0003800000 */
.L_x_268:
        /* <DEDUP_REMOVED lines=10> */
.L_x_271:
[----:B------:R-:W-:Y:S05]  /*7640*/  BSYNC B1 ;  /* 0x0000000000017941 */ /* 0x000fea0003800000 */
.L_x_270:
        /* <DEDUP_REMOVED lines=10> */
.L_x_273:
[----:B------:R-:W-:Y:S05]  /*76f0*/  BSYNC B1 ;  /* 0x0000000000017941 */ /* 0x000fea0003800000 */
.L_x_272:
        /* <DEDUP_REMOVED lines=9> */
.L_x_275:
[----:B------:R-:W-:Y:S05]  /*7790*/  BSYNC B1 ;  /* 0x0000000000017941 */ /* 0x000fea0003800000 */
.L_x_274:
        /* <DEDUP_REMOVED lines=9> */
.L_x_277:
[----:B------:R-:W-:Y:S05]  /*7830*/  BSYNC B1 ;  /* 0x0000000000017941 */ /* 0x000fea0003800000 */
.L_x_276:
        /* <DEDUP_REMOVED lines=10> */
.L_x_279:
[----:B------:R-:W-:Y:S05]  /*78e0*/  BSYNC B1 ;  /* 0x0000000000017941 */ /* 0x000fea0003800000 */
.L_x_278:
        /* <DEDUP_REMOVED lines=10> */
.L_x_281:
[----:B------:R-:W-:Y:S05]  /*7990*/  BSYNC B1 ;  /* 0x0000000000017941 */ /* 0x000fea0003800000 */
.L_x_280:
[----:B-----5:R-:W-:Y:S01]  /*79a0*/  LOP3.LUT R3, R24, 0xffffe000, RZ, 0xc0, !PT ;  /* 0xffffe00018037812 */ /* 0x020fe200078ec0ff */
[----:B------:R-:W-:Y:S01]  /*79b0*/  BSSY B1, `(.L_x_282) ;  /* 0x0000008000017945 */ /* 0x000fe20003800000 */
[----:B------:R-:W-:-:S03]  /*79c0*/  ISETP.GT.AND P1, PT, R0, 0x8, P1 ;  /* 0x000000080000780c */ /* 0x000fc60000f24270 */
[----:B01--4-:R-:W-:-:S04]  /*79d0*/  FMUL R6, R3, R156 ;  /* 0x0000009c03067220 */ /* 0x013fc80000400000 */
[----:B------:R-:W-:-:S05]  /*79e0*/  FFMA R149, R149, R155, R6 ;  /* 0x0000009b95957223 */ /* 0x000fca0000000006 */
[----:B------:R-:W-:-:S05]  /*79f0*/  F2FP.TF32.F32.PACK_B R149, R149 ;  /* 0x00000095ff95723e */ /* 0x000fca00024050ff */
[----:B------:R0:W-:Y:S01]  /*7a00*/  @P3 STG.E desc[UR36][R4.64+0x3e4], R149 ;  /* 0x0003e49504003986 */ /* 0x0001e2000c101924 */
[----:B------:R-:W-:Y:S05]  /*7a10*/  @!P1 BRA `(.L_x_283) ;  /* 0x0000000000049947 */ /* 0x000fea0003800000 */
[----:B------:R1:W5:Y:S02]  /*7a20*/  LDG.E.LTC128B R24, desc[UR36][R8.64+0x3e0] ;  /* 0x0003e02408187981 */ /* 0x000364000c1e1920 */
.L_x_283:
[----:B------:R-:W-:Y:S05]  /*7a30*/  BSYNC B1 ;  /* 0x0000000000017941 */ /* 0x000fea0003800000 */
.L_x_282:
[----:B-----5:R-:W-:Y:S01]  /*7a40*/  LOP3.LUT R3, R24, 0xffffe000, RZ, 0xc0, !PT ;  /* 0xffffe00018037812 */ /* 0x020fe200078ec0ff */
[----:B0-----:R-:W-:Y:S01]  /*7a50*/  @P1 IMAD.MOV.U32 R4, RZ, RZ, R10 ;  /* 0x000000ffff041224 */ /* 0x001fe200078e000a */
[----:B------:R-:W-:Y:S01]  /*7a60*/  ISETP.GT.AND P0, PT, R0, 0x8, P0 ;  /* 0x000000080000780c */ /* 0x000fe20000704270 */
[----:B------:R-:W-:Y:S01]  /*7a70*/  @P1 IMAD.MOV.U32 R5, RZ, RZ, R11 ;  /* 0x000000ffff051224 */ /* 0x000fe200078e000b */
[----:B------:R-:W-:Y:S01]  /*7a80*/  BSSY B1, `(.L_x_284) ;  /* 0x0000007000017945 */ /* 0x000fe20003800000 */
[----:B------:R-:W-:-:S04]  /*7a90*/  FMUL R3, R3, R156 ;  /* 0x0000009c03037220 */ /* 0x000fc80000400000 */
[----:B------:R-:W-:-:S05]  /*7aa0*/  FFMA R3, R150, R155, R3 ;  /* 0x0000009b96037223 */ /* 0x000fca0000000003 */
[----:B------:R-:W-:-:S05]  /*7ab0*/  F2FP.TF32.F32.PACK_B R3, R3 ;  /* 0x00000003ff03723e */ /* 0x000fca00024050ff */
[----:B------:R0:W-:Y:S01]  /*7ac0*/  @P1 STG.E desc[UR36][R4.64+0x3e0], R3 ;  /* 0x0003e00304001986 */ /* 0x0001e2000c101924 */
[----:B------:R-:W-:Y:S05]  /*7ad0*/  @!P0 BRA `(.L_x_285) ;  /* 0x0000000000048947 */ /* 0x000fea0003800000 */
[----:B------:R4:W5:Y:S02]  /*7ae0*/  LDG.E.LTC128B R24, desc[UR36][R8.64+0x3e4] ;  /* 0x0003e42408187981 */ /* 0x000964000c1e1920 */
.L_x_285:
[----:B------:R-:W-:Y:S05]  /*7af0*/  BSYNC B1 ;  /* 0x0000000000017941 */ /* 0x000fea0003800000 */
.L_x_284:
[----:B------:R-:W-:Y:S05]  /*7b00*/  @!P0 BRA `(.L_x_286) ;  /* 0x0000002400308947 */ /* 0x000fea0003800000 */
[----:B0----5:R-:W-:-:S05]  /*7b10*/  LOP3.LUT R3, R24, 0xffffe000, RZ, 0xc0, !PT ;  /* 0xffffe00018037812 */ /* 0x021fca00078ec0ff */
[----:B------:R-:W-:-:S04]  /*7b20*/  FMUL R0, R3, R156 ;  /* 0x0000009c03007220 */ /* 0x000fc80000400000 */
[----:B------:R-:W-:-:S05]  /*7b30*/  FFMA R151, R151, R155, R0 ;  /* 0x0000009b97977223 */ /* 0x000fca0000000000 */
[----:B------:R-:W-:-:S05]  /*7b40*/  F2FP.TF32.F32.PACK_B R151, R151 ;  /* 0x00000097ff97723e */ /* 0x000fca00024050ff */
[----:B------:R0:W-:Y:S01]  /*7b50*/  STG.E desc[UR36][R10.64+0x3e4], R151 ;  /* 0x0003e4970a007986 */ /* 0x0001e2000c101924 */
[----:B------:R-:W-:Y:S05]  /*7b60*/  BRA `(.L_x_286) ;  /* 0x0000002400187947 */ /* 0x000fea0003800000 */
.L_x_33:
[----:B------:R-:W-:Y:S01]  /*7b70*/  ISETP.GT.AND P3, PT, R3, 0x1, PT ;  /* 0x000000010300780c */ /* 0x000fe20003f64270 */
[----:B------:R-:W-:Y:S01]  /*7b80*/  ULDC.64 UR4, c[0x0][0x5c0] ;  /* 0x0001700000047ab9 */ /* 0x000fe20000000a00 */
[-C--:B------:R-:W-:Y:S01]  /*7b90*/  FMUL R9, R24, R155.reuse ;  /* 0x0000009b18097220 */ /* 0x080fe20000400000 */
[----:B------:R-:W-:Y:S01]  /*7ba0*/  LEA R4, P4, R162, UR4, 0x2 ;  /* 0x00000004a2047c11 */ /* 0x000fe2000f8810ff */
[-C--:B------:R-:W-:Y:S01]  /*7bb0*/  FMUL R25, R25, R155.reuse ;  /* 0x0000009b19197220 */ /* 0x080fe20000400000 */
[----:B------:R-:W-:Y:S01]  /*7bc0*/  ISETP.GT.AND P0, PT, R0, RZ, P3 ;  /* 0x000000ff0000720c */ /* 0x000fe20001f04270 */
[-C--:B------:R-:W-:Y:S01]  /*7bd0*/  FMUL R27, R27, R155.reuse ;  /* 0x0000009b1b1b7220 */ /* 0x080fe20000400000 */
[----:B------:R-:W-:Y:S01]  /*7be0*/  LEA.HI.X R5, R162, UR5, R173, 0x2, P4 ;  /* 0x00000005a2057c11 */ /* 0x000fe2000a0f14ad */
[----:B------:R-:W-:Y:S01]  /*7bf0*/  FMUL R29, R29, R155 ;  /* 0x0000009b1d1d7220 */ /* 0x000fe20000400000 */
[----:B------:R-:W-:Y:S01]  /*7c00*/  F2FP.TF32.F32.PACK_B R9, R9 ;  /* 0x00000009ff09723e */ /* 0x000fe200024050ff */
[----:B------:R-:W-:Y:S01]  /*7c10*/  FMUL R31, R31, R155 ;  /* 0x0000009b1f1f7220 */ /* 0x000fe20000400000 */
[----:B------:R-:W-:Y:S01]  /*7c20*/  F2FP.TF32.F32.PACK_B R25, R25 ;  /* 0x00000019ff19723e */ /* 0x000fe200024050ff */
[-C--:B------:R-:W-:Y:S01]  /*7c30*/  FMUL R13, R32, R155.reuse ;  /* 0x0000009b200d7220 */ /* 0x080fe20000400000 */
[C---:B------:R-:W-:Y:S01]  /*7c40*/  SHF.L.U64.HI R7, R10.reuse, 0x5, R11 ;  /* 0x000000050a077819 */ /* 0x040fe2000001020b */
[----:B------:R0:W-:Y:S01]  /*7c50*/  @P2 STG.E desc[UR36][R4.64], R9 ;  /* 0x0000000904002986 */ /* 0x0001e2000c101924 */
[----:B------:R-:W-:Y:S01]  /*7c60*/  LEA R6, P4, R10, R4, 0x5 ;  /* 0x000000040a067211 */ /* 0x000fe200078828ff */
[-C--:B------:R-:W-:Y:S01]  /*7c70*/  FMUL R11, R26, R155.reuse ;  /* 0x0000009b1a0b7220 */ /* 0x080fe20000400000 */
[C---:B------:R-:W-:Y:S01]  /*7c80*/  ISETP.GT.AND P1, PT, R0.reuse, 0x8, P1 ;  /* 0x000000080000780c */ /* 0x040fe20000f24270 */
[----:B------:R-:W-:Y:S01]  /*7c90*/  @P0 STG.E desc[UR36][R4.64+0x4], R25 ;  /* 0x0000041904000986 */ /* 0x000fe2000c101924 */
[----:B------:R-:W-:Y:S01]  /*7ca0*/  ISETP.GT.AND P2, PT, R3, 0x8, PT ;  /* 0x000000080300780c */ /* 0x000fe20003f44270 */
[----:B------:R-:W-:Y:S01]  /*7cb0*/  IMAD.X R7, R7, 0x1, R5, P4 ;  /* 0x0000000107077824 */ /* 0x000fe200020e0605 */
[C---:B------:R-:W-:Y:S01]  /*7cc0*/  ISETP.GT.AND P3, PT, R0.reuse, 0x8, P3 ;  /* 0x000000080000780c */ /* 0x040fe20001f64270 */
[-C--:B------:R-:W-:Y:S01]  /*7cd0*/  FMUL R33, R33, R155.reuse ;  /* 0x0000009b21217220 */ /* 0x080fe20000400000 */
[----:B------:R-:W-:Y:S01]  /*7ce0*/  ISETP.GT.AND P0, PT, R3, 0x9, PT ;  /* 0x000000090300780c */ /* 0x000fe20003f04270 */
[-C--:B------:R-:W-:Y:S01]  /*7cf0*/  FMUL R35, R35, R155.reuse ;  /* 0x0000009b23237220 */ /* 0x080fe20000400000 */
[----:B------:R-:W-:Y:S01]  /*7d00*/  ISETP.GT.AND P5, PT, R0, RZ, P2 ;  /* 0x000000ff0000720c */ /* 0x000fe200017a4270 */
[-C--:B0-----:R-:W-:Y:S01]  /*7d10*/  FMUL R9, R28, R155.reuse ;  /* 0x0000009b1c097220 */ /* 0x081fe20000400000 */
[C---:B------:R-:W-:Y:S01]  /*7d20*/  ISETP.GT.AND P4, PT, R0.reuse, RZ, P0 ;  /* 0x000000ff0000720c */ /* 0x040fe20000784270 */
[----:B------:R-:W-:Y:S01]  /*7d30*/  FMUL R37, R37, R155 ;  /* 0x0000009b25257220 */ /* 0x000fe20000400000 */
[----:B------:R-:W-:Y:S01]  /*7d40*/  F2FP.TF32.F32.PACK_B R11, R11 ;  /* 0x0000000bff0b723e */ /* 0x000fe200024050ff */
[----:B------:R-:W-:Y:S01]  /*7d50*/  FMUL R39, R39, R155 ;  /* 0x0000009b27277220 */ /* 0x000fe20000400000 */
[----:B------:R-:W-:Y:S01]  /*7d60*/  F2FP.TF32.F32.PACK_B R27, R27 ;  /* 0x0000001bff1b723e */ /* 0x000fe200024050ff */
[----:B------:R-:W-:Y:S01]  /*7d70*/  FMUL R41, R41, R155 ;  /* 0x0000009b29297220 */ /* 0x000fe20000400000 */
[----:B------:R-:W-:Y:S01]  /*7d80*/  F2FP.TF32.F32.PACK_B R9, R9 ;  /* 0x00000009ff09723e */ /* 0x000fe200024050ff */
[----:B------:R0:W-:Y:S01]  /*7d90*/  @P1 STG.E desc[UR36][R6.64], R11 ;  /* 0x0000000b06001986 */ /* 0x0001e2000c101924 */
[----:B------:R-:W-:Y:S01]  /*7da0*/  F2FP.TF32.F32.PACK_B R29, R29 ;  /* 0x0000001dff1d723e */ /* 0x000fe200024050ff */
[-C--:B------:R-:W-:Y:S01]  /*7db0*/  FMUL R43, R43, R155.reuse ;  /* 0x0000009b2b2b7220 */ /* 0x080fe20000400000 */
[C---:B------:R-:W-:Y:S01]  /*7dc0*/  ISETP.GT.AND P1, PT, R3.reuse, 0x10, PT ;  /* 0x000000100300780c */ /* 0x040fe20003f24270 */
[----:B------:R-:W-:Y:S01]  /*7dd0*/  @P3 STG.E desc[UR36][R6.64+0x4], R27 ;  /* 0x0000041b06003986 */ /* 0x000fe2000c101924 */
[----:B------:R-:W-:Y:S01]  /*7de0*/  ISETP.GT.AND P3, PT, R3, 0x11, PT ;  /* 0x000000110300780c */ /* 0x000fe20003f64270 */
[-C--:B------:R-:W-:Y:S01]  /*7df0*/  FMUL R45, R45, R155.reuse ;  /* 0x0000009b2d2d7220 */ /* 0x080fe20000400000 */
[C---:B------:R-:W-:Y:S01]  /*7e00*/  ISETP.GT.AND P2, PT, R0.reuse, 0x8, P2 ;  /* 0x000000080000780c */ /* 0x040fe20001744270 */
[----:B------:R1:W-:Y:S01]  /*7e10*/  @P5 STG.E desc[UR36][R4.64+0x20], R9 ;  /* 0x0000200904005986 */ /* 0x0003e2000c101924 */
[C---:B------:R-:W-:Y:S01]  /*7e20*/  ISETP.GT.AND P0, PT, R0.reuse, 0x8, P0 ;  /* 0x000000080000780c */ /* 0x040fe20000704270 */
[-C--:B------:R-:W-:Y:S01]  /*7e30*/  FMUL R47, R47, R155.reuse ;  /* 0x0000009b2f2f7220 */ /* 0x080fe20000400000 */
[----:B------:R-:W-:Y:S01]  /*7e40*/  ISETP.GT.AND P5, PT, R0, RZ, P1 ;  /* 0x000000ff0000720c */ /* 0x000fe20000fa4270 */
[----:B------:R-:W-:Y:S01]  /*7e50*/  @P4 STG.E desc[UR36][R4.64+0x24], R29 ;  /* 0x0000241d04004986 */ /* 0x000fe2000c101924 */
[-C--:B0-----:R-:W-:Y:S01]  /*7e60*/  FMUL R11, R30, R155.reuse ;  /* 0x0000009b1e0b7220 */ /* 0x081fe20000400000 */
[----:B------:R-:W-:Y:S01]  /*7e70*/  ISETP.GT.AND P4, PT, R0, RZ, P3 ;  /* 0x000000ff0000720c */ /* 0x000fe20001f84270 */
[----:B------:R-:W-:Y:S01]  /*7e80*/  FMUL R49, R49, R155 ;  /* 0x0000009b31317220 */ /* 0x000fe20000400000 */
[----:B------:R-:W-:Y:S01]  /*7e90*/  F2FP.TF32.F32.PACK_B R31, R31 ;  /* 0x0000001fff1f723e */ /* 0x000fe200024050ff */
[----:B------:R-:W-:Y:S01]  /*7ea0*/  FMUL R51, R51, R155 ;  /* 0x0000009b33337220 */ /* 0x000fe20000400000 */
[----:B------:R-:W-:Y:S01]  /*7eb0*/  F2FP.TF32.F32.PACK_B R11, R11 ;  /* 0x0000000bff0b723e */ /* 0x000fe200024050ff */
[----:B------:R-:W-:Y:S01]  /*7ec0*/  FMUL R53, R53, R155 ;  /* 0x0000009b35357220 */ /* 0x000fe20000400000 */
[----:B------:R-:W-:Y:S01]  /*7ed0*/  F2FP.TF32.F32.PACK_B R13, R13 ;  /* 0x0000000dff0d723e */ /* 0x000fe200024050ff */
[----:B-1----:R-:W-:Y:S01]  /*7ee0*/  FMUL R9, R34, R155 ;  /* 0x0000009b22097220 */ /* 0x002fe20000400000 */
[----:B------:R-:W-:Y:S01]  /*7ef0*/  F2FP.TF32.F32.PACK_B R33, R33 ;  /* 0x00000021ff21723e */ /* 0x000fe200024050ff */
[----:B------:R0:W-:Y:S01]  /*7f00*/  @P2 STG.E desc[UR36][R6.64+0x20], R11 ;  /* 0x0000200b06002986 */ /* 0x0001e2000c101924 */
[C---:B------:R-:W-:Y:S01]  /*7f10*/  ISETP.GT.AND P1, PT, R0.reuse, 0x8, P1 ;  /* 0x000000080000780c */ /* 0x040fe20000f24270 */
[-C--:B------:R-:W-:Y:S01]  /*7f20*/  FMUL R55, R55, R155.reuse ;  /* 0x0000009b37377220 */ /* 0x080fe20000400000 */
[C---:B------:R-:W-:Y:S01]  /*7f30*/  ISETP.GT.AND P2, PT, R3.reuse, 0x19, PT ;  /* 0x000000190300780c */ /* 0x040fe20003f44270 */
[----:B------:R-:W-:Y:S01]  /*7f40*/  @P0 STG.E desc[UR36][R6.64+0x24], R31 ;  /* 0x0000241f06000986 */ /* 0x000fe2000c101924 */
[----:B------:R-:W-:Y:S01]  /*7f50*/  ISETP.GT.AND P0, PT, R3, 0x18, PT ;  /* 0x000000180300780c */ /* 0x000fe20003f04270 */
[----:B------:R-:W-:Y:S01]  /*7f60*/  FMUL R57, R57, R155 ;  /* 0x0000009b39397220 */ /* 0x000fe20000400000 */
[----:B------:R-:W-:Y:S01]  /*7f70*/  F2FP.TF32.F32.PACK_B R9, R9 ;  /* 0x00000009ff09723e */ /* 0x000fe200024050ff */
[----:B------:R1:W-:Y:S01]  /*7f80*/  @P5 STG.E desc[UR36][R4.64+0x40], R13 ;  /* 0x0000400d04005986 */ /* 0x0003e2000c101924 */
[C---:B------:R-:W-:Y:S01]  /*7f90*/  ISETP.GT.AND P5, PT, R0.reuse, RZ, P0 ;  /* 0x000000ff0000720c */ /* 0x040fe200007a4270 */
[----:B------:R-:W-:Y:S01]  /*7fa0*/  FMUL R59, R59, R155 ;  /* 0x0000009b3b3b7220 */ /* 0x000fe20000400000 */
[----:B------:R-:W-:Y:S01]  /*7fb0*/  F2FP.TF32.F32.PACK_B R35, R35 ;  /* 0x00000023ff23723e */ /* 0x000fe200024050ff */
[----:B------:R-:W-:Y:S01]  /*7fc0*/  @P4 STG.E desc[UR36][R4.64+0x44], R33 ;  /* 0x0000442104004986 */ /* 0x000fe2000c101924 */
[----:B------:R-:W-:Y:S01]  /*7fd0*/  ISETP.GT.AND P4, PT, R0, 0x8, P3 ;  /* 0x000000080000780c */ /* 0x000fe20001f84270 */
[----:B0-----:R-:W-:Y:S01]  /*7fe0*/  FMUL R11, R36, R155 ;  /* 0x0000009b240b7220 */ /* 0x001fe20000400000 */
[----:B------:R-:W-:Y:S01]  /*7ff0*/  ISETP.GT.AND P3, PT, R0, RZ, P2 ;  /* 0x000000ff0000720c */ /* 0x000fe20001764270 */
[----:B------:R0:W-:Y:S01]  /*8000*/  @P1 STG.E desc[UR36][R6.64+0x40], R9 ;  /* 0x0000400906001986 */ /* 0x0001e2000c101924 */
[----:B------:R-:W-:Y:S01]  /*8010*/  F2FP.TF32.F32.PACK_B R37, R37 ;  /* 0x00000025ff25723e */ /* 0x000fe200024050ff */
[----:B------:R-:W-:Y:S01]  /*8020*/  FMUL R61, R61, R155 ;  /* 0x0000009b3d3d7220 */ /* 0x000fe20000400000 */
[----:B------:R-:W-:Y:S01]  /*8030*/  F2FP.TF32.F32.PACK_B R11, R11 ;  /* 0x0000000bff0b723e */ /* 0x000fe200024050ff */
[-C--:B-1----:R-:W-:Y:S01]  /*8040*/  FMUL R13, R40, R155.reuse ;  /* 0x0000009b280d7220 */ /* 0x082fe20000400000 */
[----:B------:R-:W-:Y:S01]  /*8050*/  ISETP.GT.AND P1, PT, R3, 0x20, PT ;  /* 0x000000200300780c */ /* 0x000fe20003f24270 */
[-C--:B------:R-:W-:Y:S01]  /*8060*/  FMUL R63, R63, R155.reuse ;  /* 0x0000009b3f3f7220 */ /* 0x080fe20000400000 */
[C---:B------:R-:W-:Y:S01]  /*8070*/  ISETP.GT.AND P0, PT, R0.reuse, 0x8, P0 ;  /* 0x000000080000780c */ /* 0x040fe20000704270 */
[----:B------:R-:W-:Y:S01]  /*8080*/  FMUL R65, R65, R155 ;  /* 0x0000009b41417220 */ /* 0x000fe20000400000 */
[----:B------:R-:W-:Y:S01]  /*8090*/  F2FP.TF32.F32.PACK_B R39, R39 ;  /* 0x00000027ff27723e */ /* 0x000fe200024050ff */
[----:B------:R-:W-:Y:S01]  /*80a0*/  @P4 STG.E desc[UR36][R6.64+0x44], R35 ;  /* 0x0000442306004986 */ /* 0x000fe2000c101924 */
[----:B------:R-:W-:Y:S01]  /*80b0*/  ISETP.GT.AND P4, PT, R0, 0x8, P2 ;  /* 0x000000080000780c */ /* 0x000fe20001784270 */
[-C--:B0-----:R-:W-:Y:S01]  /*80c0*/  FMUL R9, R38, R155.reuse ;  /* 0x0000009b26097220 */ /* 0x081fe20000400000 */
[----:B------:R-:W-:Y:S01]  /*80d0*/  ISETP.GT.AND P2, PT, R3, 0x21, PT ;  /* 0x000000210300780c */ /* 0x000fe20003f44270 */
[----:B------:R0:W-:Y:S01]  /*80e0*/  @P5 STG.E desc[UR36][R4.64+0x60], R11 ;  /* 0x0000600b04005986 */ /* 0x0001e2000c101924 */
[C---:B------:R-:W-:Y:S01]  /*80f0*/  ISETP.GT.AND P5, PT, R0.reuse, RZ, P1 ;  /* 0x000000ff0000720c */ /* 0x040fe20000fa4270 */
[----:B------:R-:W-:Y:S01]  /*8100*/  FMUL R67, R67, R155 ;  /* 0x0000009b43437220 */ /* 0x000fe20000400000 */
[----:B------:R-:W-:Y:S01]  /*8110*/  F2FP.TF32.F32.PACK_B R9, R9 ;  /* 0x00000009ff09723e */ /* 0x000fe200024050ff */
[----:B------:R-:W-:Y:S01]  /*8120*/  @P3 STG.E desc[UR36][R4.64+0x64], R37 ;  /* 0x0000642504003986 */ /* 0x000fe2000c101924 */
[C---:B------:R-:W-:Y:S01]  /*8130*/  ISETP.GT.AND P3, PT, R0.reuse, RZ, P2 ;  /* 0x000000ff0000720c */ /* 0x040fe20001764270 */
[----:B------:R-:W-:Y:S01]  /*8140*/  FMUL R69, R69, R155 ;  /* 0x0000009b45457220 */ /* 0x000fe20000400000 */
[----:B------:R-:W-:Y:S01]  /*8150*/  F2FP.TF32.F32.PACK_B R13, R13 ;  /* 0x0000000dff0d723e */ /* 0x000fe200024050ff */
[----:B------:R1:W-:Y:S01]  /*8160*/  @P0 STG.E desc[UR36][R6.64+0x60], R9 ;  /* 0x0000600906000986 */ /* 0x0003e2000c101924 */
[----:B------:R-:W-:Y:S01]  /*8170*/  F2FP.TF32.F32.PACK_B R41, R41 ;  /* 0x00000029ff29723e */ /* 0x000fe200024050ff */
[-C--:B------:R-:W-:Y:S01]  /*8180*/  FMUL R71, R71, R155.reuse ;  /* 0x0000009b47477220 */ /* 0x080fe20000400000 */
[C---:B------:R-:W-:Y:S01]  /*8190*/  ISETP.GT.AND P0, PT, R3.reuse, 0x28, PT ;  /* 0x000000280300780c */ /* 0x040fe20003f04270 */
[----:B------:R-:W-:Y:S01]  /*81a0*/  @P4 STG.E desc[UR36][R6.64+0x64], R39 ;  /* 0x0000642706004986 */ /* 0x000fe2000c101924 */
[----:B------:R-:W-:Y:S01]  /*81b0*/  ISETP.GT.AND P1, PT, R0, 0x8, P1 ;  /* 0x000000080000780c */ /* 0x000fe20000f24270 */
[-C--:B0-----:R-:W-:Y:S01]  /*81c0*/  FMUL R11, R44, R155.reuse ;  /* 0x0000009b2c0b7220 */ /* 0x081fe20000400000 */
[C---:B------:R-:W-:Y:S01]  /*81d0*/  ISETP.GT.AND P4, PT, R0.reuse, 0x8, P2 ;  /* 0x000000080000780c */ /* 0x040fe20001784270 */
[----:B------:R0:W-:Y:S01]  /*81e0*/  @P5 STG.E desc[UR36][R4.64+0x80], R13 ;  /* 0x0000800d04005986 */ /* 0x0001e2000c101924 */
[----:B------:R-:W-:Y:S01]  /*81f0*/  ISETP.GT.AND P2, PT, R3, 0x29, PT ;  /* 0x000000290300780c */ /* 0x000fe20003f44270 */
[-C--:B------:R-:W-:Y:S01]  /*8200*/  FMUL R73, R73, R155.reuse ;  /* 0x0000009b49497220 */ /* 0x080fe20000400000 */
[----:B------:R-:W-:Y:S01]  /*8210*/  ISETP.GT.AND P5, PT, R0, RZ, P0 ;  /* 0x000000ff0000720c */ /* 0x000fe200007a4270 */
[-C--:B-1----:R-:W-:Y:S01]  /*8220*/  FMUL R9, R42, R155.reuse ;  /* 0x0000009b2a097220 */ /* 0x082fe20000400000 */
[----:B------:R-:W-:Y:S01]  /*8230*/  @P3 STG.E desc[UR36][R4.64+0x84], R41 ;  /* 0x0000842904003986 */ /* 0x000fe2000c101924 */
[----:B------:R-:W-:Y:S01]  /*8240*/  ISETP.GT.AND P3, PT, R0, RZ, P2 ;  /* 0x000000ff0000720c */ /* 0x000fe20001764270 */
[----:B------:R-:W-:Y:S01]  /*8250*/  FMUL R75, R75, R155 ;  /* 0x0000009b4b4b7220 */ /* 0x000fe20000400000 */
[----:B------:R-:W-:Y:S01]  /*8260*/  F2FP.TF32.F32.PACK_B R43, R43 ;  /* 0x0000002bff2b723e */ /* 0x000fe200024050ff */
[----:B------:R-:W-:Y:S01]  /*8270*/  FMUL R77, R77, R155 ;  /* 0x0000009b4d4d7220 */ /* 0x000fe20000400000 */
[----:B------:R-:W-:Y:S01]  /*8280*/  F2FP.TF32.F32.PACK_B R9, R9 ;  /* 0x00000009ff09723e */ /* 0x000fe200024050ff */
[----:B------:R-:W-:Y:S01]  /*8290*/  FMUL R79, R79, R155 ;  /* 0x0000009b4f4f7220 */ /* 0x000fe20000400000 */
[----:B------:R-:W-:Y:S01]  /*82a0*/  F2FP.TF32.F32.PACK_B R11, R11 ;  /* 0x0000000bff0b723e */ /* 0x000fe200024050ff */
[----:B0-----:R-:W-:Y:S01]  /*82b0*/  FMUL R13, R48, R155 ;  /* 0x0000009b300d7220 */ /* 0x001fe20000400000 */
[----:B------:R-:W-:Y:S01]  /*82c0*/  F2FP.TF32.F32.PACK_B R45, R45 ;  /* 0x0000002dff2d723e */ /* 0x000fe200024050ff */
[----:B------:R0:W-:Y:S01]  /*82d0*/  @P1 STG.E desc[UR36][R6.64+0x80], R9 ;  /* 0x0000800906001986 */ /* 0x0001e2000c101924 */
[----:B------:R-:W-:Y:S01]  /*82e0*/  ISETP.GT.AND P1, PT, R3, 0x30, PT ;  /* 0x000000300300780c */ /* 0x000fe20003f24270 */
[-C--:B------:R-:W-:Y:S01]  /*82f0*/  FMUL R81, R81, R155.reuse ;  /* 0x0000009b51517220 */ /* 0x080fe20000400000 */
[C---:B------:R-:W-:Y:S01]  /*8300*/  ISETP.GT.AND P0, PT, R0.reuse, 0x8, P0 ;  /* 0x000000080000780c */ /* 0x040fe20000704270 */
[----:B------:R-:W-:Y:S01]  /*8310*/  @P4 STG.E desc[UR36][R6.64+0x84], R43 ;  /* 0x0000842b06004986 */ /* 0x000fe2000c101924 */
[C---:B------:R-:W-:Y:S01]  /*8320*/  ISETP.GT.AND P4, PT, R0.reuse, 0x8, P2 ;  /* 0x000000080000780c */ /* 0x040fe20001784270 */
[-C--:B------:R-:W-:Y:S01]  /*8330*/  FMUL R83, R83, R155.reuse ;  /* 0x0000009b53537220 */ /* 0x080fe20000400000 */
[----:B------:R-:W-:Y:S01]  /*8340*/  ISETP.GT.AND P2, PT, R3, 0x31, PT ;  /* 0x000000310300780c */ /* 0x000fe20003f44270 */
[----:B------:R1:W-:Y:S01]  /*8350*/  @P5 STG.E desc[UR36][R4.64+0xa0], R11 ;  /* 0x0000a00b04005986 */ /* 0x0003e2000c101924 */
[----:B------:R-:W-:Y:S01]  /*8360*/  ISETP.GT.AND P5, PT, R0, RZ, P1 ;  /* 0x000000ff0000720c */ /* 0x000fe20000fa4270 */
[----:B------:R-:W-:Y:S01]  /*8370*/  FMUL R85, R85, R155 ;  /* 0x0000009b55557220 */ /* 0x000fe20000400000 */
[----:B------:R-:W-:Y:S01]  /*8380*/  F2FP.TF32.F32.PACK_B R47, R47 ;  /* 0x0000002fff2f723e */ /* 0x000fe200024050ff */
[-C--:B0-----:R-:W-:Y:S01]  /*8390*/  FMUL R9, R46, R155.reuse ;  /* 0x0000009b2e097220 */ /* 0x081fe20000400000 */
        /* <DEDUP_REMOVED lines=8> */
[-C--:B-1----:R-:W-:Y:S01]  /*8420*/  FMUL R11, R52, R155.reuse ;  /* 0x0000009b340b7220 */ /* 0x082fe20000400000 */
[C---:B------:R-:W-:Y:S01]  /*8430*/  ISETP.GT.AND P1, PT, R0.reuse, 0x8, P1 ;  /* 0x000000080000780c */ /* 0x040fe20000f24270 */
[----:B------:R0:W-:Y:S01]  /*8440*/  @P0 STG.E desc[UR36][R6.64+0xa0], R9 ;  /* 0x0000a00906000986 */ /* 0x0001e2000c101924 */
[----:B------:R-:W-:Y:S01]  /*8450*/  ISETP.GT.AND P0, PT, R3, 0x38, PT ;  /* 0x000000380300780c */ /* 0x000fe20003f04270 */
[----:B------:R-:W-:Y:S01]  /*8460*/  FMUL R93, R93, R155 ;  /* 0x0000009b5d5d7220 */ /* 0x000fe20000400000 */
[----:B------:R-:W-:Y:S01]  /*8470*/  F2FP.TF32.F32.PACK_B R51, R51 ;  /* 0x00000033ff33723e */ /* 0x000fe200024050ff */
        /* <DEDUP_REMOVED lines=10> */
[C---:B------:R-:W-:Y:S01]  /*8520*/  ISETP.GT.AND P3, PT, R0.reuse, RZ, P2 ;  /* 0x000000ff0000720c */ /* 0x040fe20001764270 */
[----:B------:R-:W-:Y:S01]  /*8530*/  FMUL R99, R99, R155 ;  /* 0x0000009b63637220 */ /* 0x000fe20000400000 */
[----:B------:R-:W-:Y:S01]  /*8540*/  F2FP.TF32.F32.PACK_B R53, R53 ;  /* 0x00000035ff35723e */ /* 0x000fe200024050ff */
[----:B------:R-:W-:Y:S01]  /*8550*/  FMUL R101, R101, R155 ;  /* 0x0000009b65657220 */ /* 0x000fe20000400000 */
[----:B------:R-:W-:Y:S01]  /*8560*/  F2FP.TF32.F32.PACK_B R9, R9 ;  /* 0x00000009ff09723e */ /* 0x000fe200024050ff */
[-C--:B------:R-:W-:Y:S01]  /*8570*/  FMUL R103, R103, R155.reuse ;  /* 0x0000009b67677220 */ /* 0x080fe20000400000 */
[----:B------:R-:W-:Y:S01]  /*8580*/  ISETP.GT.AND P0, PT, R0, 0x8, P0 ;  /* 0x000000080000780c */ /* 0x000fe20000704270 */
[----:B-1----:R-:W-:Y:S01]  /*8590*/  FMUL R13, R56, R155 ;  /* 0x0000009b380d7220 */ /* 0x002fe20000400000 */
[----:B------:R-:W-:Y:S01]  /*85a0*/  F2FP.TF32.F32.PACK_B R55, R55 ;  /* 0x00000037ff37723e */ /* 0x000fe200024050ff */
        /* <DEDUP_REMOVED lines=15> */
[-C--:B------:R-:W-:Y:S01]  /*86a0*/  FMUL R111, R111, R155.reuse ;  /* 0x0000009b6f6f7220 */ /* 0x080fe20000400000 */
[----:B------:R-:W-:Y:S01]  /*86b0*/  ISETP.GT.AND P1, PT, R0, 0x8, P1 ;  /* 0x000000080000780c */ /* 0x000fe20000f24270 */
[----:B------:R-:W-:Y:S01]  /*86c0*/  FMUL R113, R113, R155 ;  /* 0x0000009b71717220 */ /* 0x000fe20000400000 */
[----:B------:R-:W-:Y:S01]  /*86d0*/  F2FP.TF32.F32.PACK_B R9, R9 ;  /* 0x00000009ff09723e */ /* 0x000fe200024050ff */
[-C--:B------:R-:W-:Y:S01]  /*86e0*/  FMUL R115, R115, R155.reuse ;  /* 0x0000009b73737220 */ /* 0x080fe20000400000 */
[----:B-1----:R-:W-:Y:S01]  /*86f0*/  FMUL R11, R60, R155 ;  /* 0x0000009b3c0b7220 */ /* 0x002fe20000400000 */
[----:B------:R-:W-:Y:S01]  /*8700*/  F2FP.TF32.F32.PACK_B R59, R59 ;  /* 0x0000003bff3b723e */ /* 0x000fe200024050ff */
[-C--:B------:R-:W-:Y:S01]  /*8710*/  FMUL R117, R117, R155.reuse ;  /* 0x0000009b75757220 */ /* 0x080fe20000400000 */
        /* <DEDUP_REMOVED lines=58> */
[----:B0-----:R-:W-:Y:S01]  /*8ac0*/  FMUL R9, R66, R155 ;  /* 0x0000009b42097220 */ /* 0x001fe20000400000 */
[----:B------:R-:W-:Y:S01]  /*8ad0*/  @P3 STG.E desc[UR36][R4.64+0x144], R65 ;  /* 0x0001444104003986 */ /* 0x000fe2000c101924 */
[----:B------:R-:W-:-:S02]  /*8ae0*/  ISETP.GT.AND P3, PT, R0, RZ, P2 ;  /* 0x000000ff0000720c */ /* 0x000fc40001764270 */
[----:B------:R-:W-:Y:S02]  /*8af0*/  ISETP.GT.AND P0, PT, R0, 0x8, P0 ;  /* 0x000000080000780c */ /* 0x000fe40000704270 */
[----:B------:R-:W-:Y:S01]  /*8b00*/  F2FP.TF32.F32.PACK_B R9, R9 ;  /* 0x00000009ff09723e */ /* 0x000fe200024050ff */
[----:B-1----:R-:W-:Y:S01]  /*8b10*/  FMUL R13, R72, R155 ;  /* 0x0000009b480d7220 */ /* 0x002fe20000400000 */
[----:B------:R-:W-:-:S03]  /*8b20*/  F2FP.TF32.F32.PACK_B R71, R71 ;  /* 0x00000047ff47723e */ /* 0x000fc600024050ff */
[----:B------:R0:W-:Y:S01]  /*8b30*/  @P1 STG.E desc[UR36][R6.64+0x140], R9 ;  /* 0x0001400906001986 */ /* 0x0001e2000c101924 */
[C---:B------:R-:W-:Y:S02]  /*8b40*/  ISETP.GT.AND P1, PT, R3.reuse, 0x60, PT ;  /* 0x000000600300780c */ /* 0x040fe40003f24270 */
[----:B------:R-:W-:Y:S01]  /*8b50*/  F2FP.TF32.F32.PACK_B R13, R13 ;  /* 0x0000000dff0d723e */ /* 0x000fe200024050ff */
[----:B------:R-:W-:Y:S01]  /*8b60*/  @P4 STG.E desc[UR36][R6.64+0x144], R67 ;  /* 0x0001444306004986 */ /* 0x000fe2000c101924 */
[C---:B------:R-:W-:Y:S02]  /*8b70*/  ISETP.GT.AND P4, PT, R0.reuse, 0x8, P2 ;  /* 0x000000080000780c */ /* 0x040fe40001784270 */
[----:B------:R-:W-:Y:S01]  /*8b80*/  ISETP.GT.AND P2, PT, R3, 0x61, PT ;  /* 0x000000610300780c */ /* 0x000fe20003f44270 */
[----:B------:R1:W-:Y:S01]  /*8b90*/  @P5 STG.E desc[UR36][R4.64+0x160], R11 ;  /* 0x0001600b04005986 */ /* 0x0003e2000c101924 */
[----:B------:R-:W-:Y:S02]  /*8ba0*/  ISETP.GT.AND P5, PT, R0, RZ, P1 ;  /* 0x000000ff0000720c */ /* 0x000fe40000fa4270 */
        /* <DEDUP_REMOVED lines=257> */
[----:B------:R-:W-:Y:S01]  /*9bc0*/  @P3 STG.E desc[UR36][R4.64+0x364], R133 ;  /* 0x0003648504003986 */ /* 0x000fe2000c101924 */
[----:B0-----:R-:W-:Y:S01]  /*9bd0*/  FMUL R9, R134, R155 ;  /* 0x0000009b86097220 */ /* 0x001fe20000400000 */
[----:B------:R-:W-:-:S02]  /*9be0*/  ISETP.GT.AND P3, PT, R0, RZ, P2 ;  /* 0x000000ff0000720c */ /* 0x000fc40001764270 */
[----:B------:R-:W-:Y:S02]  /*9bf0*/  ISETP.GT.AND P1, PT, R0, 0x8, P1 ;  /* 0x000000080000780c */ /* 0x000fe40000f24270 */
[----:B------:R-:W-:Y:S01]  /*9c00*/  F2FP.TF32.F32.PACK_B R9, R9 ;  /* 0x00000009ff09723e */ /* 0x000fe200024050ff */
[----:B-1----:R-:W-:Y:S01]  /*9c10*/  FMUL R11, R140, R155 ;  /* 0x0000009b8c0b7220 */ /* 0x002fe20000400000 */
[----:B------:R-:W-:-:S03]  /*9c20*/  F2FP.TF32.F32.PACK_B R139, R139 ;  /* 0x0000008bff8b723e */ /* 0x000fc600024050ff */
[----:B------:R0:W-:Y:S01]  /*9c30*/  @P0 STG.E desc[UR36][R6.64+0x360], R9 ;  /* 0x0003600906000986 */ /* 0x0001e2000c101924 */
[----:B------:R-:W-:Y:S02]  /*9c40*/  F2FP.TF32.F32.PACK_B R141, R141 ;  /* 0x0000008dff8d723e */ /* 0x000fe400024050ff */
[----:B------:R-:W-:Y:S01]  /*9c50*/  F2FP.TF32.F32.PACK_B R11, R11 ;  /* 0x0000000bff0b723e */ /* 0x000fe200024050ff */
[----:B------:R-:W-:Y:S01]  /*9c60*/  @P4 STG.E desc[UR36][R6.64+0x364], R135 ;  /* 0x0003648706004986 */ /* 0x000fe2000c101924 */
[C---:B------:R-:W-:Y:S02]  /*9c70*/  ISETP.GT.AND P4, PT, R3.reuse, 0xe8, PT ;  /* 0x000000e80300780c */ /* 0x040fe40003f84270 */
[----:B------:R-:W-:Y:S01]  /*9c80*/  F2FP.TF32.F32.PACK_B R143, R143 ;  /* 0x0000008fff8f723e */ /* 0x000fe200024050ff */
[----:B------:R1:W-:Y:S01]  /*9c90*/  @P5 STG.E desc[UR36][R4.64+0x380], R13 ;  /* 0x0003800d04005986 */ /* 0x0003e2000c101924 */
[----:B------:R-:W-:Y:S02]  /*9ca0*/  ISETP.GT.AND P5, PT, R3, 0xe9, PT ;  /* 0x000000e90300780c */ /* 0x000fe40003fa4270 */
[----:B------:R-:W-:Y:S01]  /*9cb0*/  F2FP.TF32.F32.PACK_B R145, R145 ;  /* 0x00000091ff91723e */ /* 0x000fe200024050ff */
[----:B------:R-:W-:Y:S01]  /*9cc0*/  @P3 STG.E desc[UR36][R4.64+0x384], R137 ;  /* 0x0003848904003986 */ /* 0x000fe2000c101924 */
[----:B------:R-:W-:Y:S01]  /*9cd0*/  ISETP.GT.AND P3, PT, R0, 0x8, P2 ;  /* 0x000000080000780c */ /* 0x000fe20001764270 */
[----:B0-----:R-:W-:Y:S01]  /*9ce0*/  FMUL R9, R138, R155 ;  /* 0x0000009b8a097220 */ /* 0x001fe20000400000 */
[----:B------:R-:W-:-:S02]  /*9cf0*/  ISETP.GT.AND P2, PT, R0, RZ, P4 ;  /* 0x000000ff0000720c */ /* 0x000fc40002744270 */
[C---:B------:R-:W-:Y:S02]  /*9d00*/  ISETP.GT.AND P0, PT, R0.reuse, RZ, P5 ;  /* 0x000000ff0000720c */ /* 0x040fe40002f04270 */
[----:B------:R-:W-:Y:S01]  /*9d10*/  ISETP.GT.AND P4, PT, R0, 0x8, P4 ;  /* 0x000000080000780c */ /* 0x000fe20002784270 */
[----:B-1----:R-:W-:Y:S01]  /*9d20*/  FMUL R13, R142, R155 ;  /* 0x0000009b8e0d7220 */ /* 0x002fe20000400000 */
[----:B------:R-:W-:Y:S02]  /*9d30*/  ISETP.GT.AND P5, PT, R0, 0x8, P5 ;  /* 0x000000080000780c */ /* 0x000fe40002fa4270 */
[----:B------:R-:W-:Y:S02]  /*9d40*/  F2FP.TF32.F32.PACK_B R9, R9 ;  /* 0x00000009ff09723e */ /* 0x000fe400024050ff */
[----:B------:R-:W-:Y:S02]  /*9d50*/  F2FP.TF32.F32.PACK_B R13, R13 ;  /* 0x0000000dff0d723e */ /* 0x000fe400024050ff */
[----:B------:R-:W-:Y:S01]  /*9d60*/  F2FP.TF32.F32.PACK_B R147, R147 ;  /* 0x00000093ff93723e */ /* 0x000fe200024050ff */
[----:B------:R0:W-:Y:S01]  /*9d70*/  @P1 STG.E desc[UR36][R6.64+0x380], R9 ;  /* 0x0003800906001986 */ /* 0x0001e2000c101924 */
[----:B------:R-:W-:-:S02]  /*9d80*/  ISETP.GT.AND P1, PT, R3, 0xf8, PT ;  /* 0x000000f80300780c */ /* 0x000fc40003f24270 */
[----:B------:R-:W-:Y:S01]  /*9d90*/  F2FP.TF32.F32.PACK_B R149, R149 ;  /* 0x00000095ff95723e */ /* 0x000fe200024050ff */
[----:B------:R-:W-:Y:S01]  /*9da0*/  @P3 STG.E desc[UR36][R6.64+0x384], R139 ;  /* 0x0003848b06003986 */ /* 0x000fe2000c101924 */
[C---:B------:R-:W-:Y:S02]  /*9db0*/  ISETP.GT.AND P3, PT, R3.reuse, 0xf0, PT ;  /* 0x000000f00300780c */ /* 0x040fe40003f64270 */
[----:B------:R-:W-:Y:S01]  /*9dc0*/  F2FP.TF32.F32.PACK_B R151, R151 ;  /* 0x00000097ff97723e */ /* 0x000fe200024050ff */
[----:B------:R1:W-:Y:S01]  /*9dd0*/  @P2 STG.E desc[UR36][R4.64+0x3a0], R11 ;  /* 0x0003a00b04002986 */ /* 0x0003e2000c101924 */
[----:B------:R-:W-:-:S03]  /*9de0*/  ISETP.GT.AND P2, PT, R3, 0xf1, PT ;  /* 0x000000f10300780c */ /* 0x000fc60003f44270 */
[----:B------:R-:W-:Y:S01]  /*9df0*/  @P0 STG.E desc[UR36][R4.64+0x3a4], R141 ;  /* 0x0003a48d04000986 */ /* 0x000fe2000c101924 */
[----:B------:R-:W-:Y:S01]  /*9e00*/  ISETP.GT.AND P0, PT, R3, 0xf9, PT ;  /* 0x000000f90300780c */ /* 0x000fe20003f04270 */
[-C--:B------:R-:W-:Y:S01]  /*9e10*/  FMUL R3, R144, R155.reuse ;  /* 0x0000009b90037220 */ /* 0x080fe20000400000 */
[----:B0-----:R-:W-:Y:S01]  /*9e20*/  FMUL R9, R146, R155 ;  /* 0x0000009b92097220 */ /* 0x001fe20000400000 */
[----:B------:R0:W-:Y:S01]  /*9e30*/  @P4 STG.E desc[UR36][R6.64+0x3a0], R13 ;  /* 0x0003a00d06004986 */ /* 0x0001e2000c101924 */
[C---:B------:R-:W-:Y:S02]  /*9e40*/  ISETP.GT.AND P4, PT, R0.reuse, RZ, P2 ;  /* 0x000000ff0000720c */ /* 0x040fe40001784270 */
[----:B------:R-:W-:Y:S01]  /*9e50*/  F2FP.TF32.F32.PACK_B R3, R3 ;  /* 0x00000003ff03723e */ /* 0x000fe200024050ff */
[----:B------:R-:W-:Y:S01]  /*9e60*/  @P5 STG.E desc[UR36][R6.64+0x3a4], R143 ;  /* 0x0003a48f06005986 */ /* 0x000fe2000c101924 */
[----:B------:R-:W-:Y:S01]  /*9e70*/  ISETP.GT.AND P5, PT, R0, RZ, P3 ;  /* 0x000000ff0000720c */ /* 0x000fe20001fa4270 */
[----:B-1----:R-:W-:Y:S01]  /*9e80*/  FMUL R11, R148, R155 ;  /* 0x0000009b940b7220 */ /* 0x002fe20000400000 */
[----:B------:R-:W-:-:S02]  /*9e90*/  ISETP.GT.AND P3, PT, R0, 0x8, P3 ;  /* 0x000000080000780c */ /* 0x000fc40001f64270 */
[----:B------:R-:W-:Y:S02]  /*9ea0*/  ISETP.GT.AND P2, PT, R0, 0x8, P2 ;  /* 0x000000080000780c */ /* 0x000fe40001744270 */
[----:B------:R-:W-:Y:S01]  /*9eb0*/  F2FP.TF32.F32.PACK_B R9, R9 ;  /* 0x00000009ff09723e */ /* 0x000fe200024050ff */
[----:B0-----:R-:W-:Y:S01]  /*9ec0*/  FMUL R13, R150, R155 ;  /* 0x0000009b960d7220 */ /* 0x001fe20000400000 */
[----:B------:R-:W-:-:S04]  /*9ed0*/  F2FP.TF32.F32.PACK_B R11, R11 ;  /* 0x0000000bff0b723e */ /* 0x000fc800024050ff */
[----:B------:R-:W-:Y:S01]  /*9ee0*/  F2FP.TF32.F32.PACK_B R13, R13 ;  /* 0x0000000dff0d723e */ /* 0x000fe200024050ff */
[----:B------:R-:W-:Y:S01]  /*9ef0*/  @P5 STG.E desc[UR36][R4.64+0x3c0], R3 ;  /* 0x0003c00304005986 */ /* 0x000fe2000c101924 */
[C---:B------:R-:W-:Y:S02]  /*9f00*/  ISETP.GT.AND P5, PT, R0.reuse, RZ, P1 ;  /* 0x000000ff0000720c */ /* 0x040fe40000fa4270 */
[C---:B------:R-:W-:Y:S01]  /*9f10*/  ISETP.GT.AND P1, PT, R0.reuse, 0x8, P1 ;  /* 0x000000080000780c */ /* 0x040fe20000f24270 */
[----:B------:R-:W-:Y:S01]  /*9f20*/  @P4 STG.E desc[UR36][R4.64+0x3c4], R145 ;  /* 0x0003c49104004986 */ /* 0x000fe2000c101924 */
[C---:B------:R-:W-:Y:S02]  /*9f30*/  ISETP.GT.AND P4, PT, R0.reuse, RZ, P0 ;  /* 0x000000ff0000720c */ /* 0x040fe40000784270 */
[----:B------:R-:W-:Y:S01]  /*9f40*/  ISETP.GT.AND P0, PT, R0, 0x8, P0 ;  /* 0x000000080000780c */ /* 0x000fe20000704270 */
[----:B------:R-:W-:Y:S04]  /*9f50*/  @P3 STG.E desc[UR36][R6.64+0x3c0], R9 ;  /* 0x0003c00906003986 */ /* 0x000fe8000c101924 */
[----:B------:R-:W-:Y:S04]  /*9f60*/  @P2 STG.E desc[UR36][R6.64+0x3c4], R147 ;  /* 0x0003c49306002986 */ /* 0x000fe8000c101924 */
[----:B------:R-:W-:Y:S04]  /*9f70*/  @P5 STG.E desc[UR36][R4.64+0x3e0], R11 ;  /* 0x0003e00b04005986 */ /* 0x000fe8000c101924 */
[----:B------:R0:W-:Y:S02]  /*9f80*/  @P4 STG.E desc[UR36][R4.64+0x3e4], R149 ;  /* 0x0003e49504004986 */ /* 0x0001e4000c101924 */
[----:B0-----:R-:W-:-:S02]  /*9f90*/  @P1 IMAD.MOV.U32 R4, RZ, RZ, R6 ;  /* 0x000000ffff041224 */ /* 0x001fc400078e0006 */
[----:B------:R-:W-:-:S05]  /*9fa0*/  @P1 IMAD.MOV.U32 R5, RZ, RZ, R7 ;  /* 0x000000ffff051224 */ /* 0x000fca00078e0007 */
[----:B------:R0:W-:Y:S04]  /*9fb0*/  @P1 STG.E desc[UR36][R4.64+0x3e0], R13 ;  /* 0x0003e00d04001986 */ /* 0x0001e8000c101924 */
[----:B------:R0:W-:Y:S02]  /*9fc0*/  @P0 STG.E desc[UR36][R6.64+0x3e4], R151 ;  /* 0x0003e49706000986 */ /* 0x0001e4000c101924 */
.L_x_286:
[----:B------:R-:W-:Y:S05]  /*9fd0*/  BSYNC B0 ;  /* 0x0000000000007941 */ /* 0x000fea0003800000 */
.L_x_32:
[----:B------:R-:W-:Y:S01]  /*9fe0*/  ULDC UR4, c[0x0][0xc] ;  /* 0x0000030000047ab9 */ /* 0x000fe20000000800 */
[----:B------:R-:W-:Y:S01]  /*9ff0*/  ULDC UR5, c[0x0][0x10] ;  /* 0x0000040000057ab9 */ /* 0x000fe20000000800 */
[----:B0-----:R-:W0:Y:S01]  /*a000*/  LDC R3, c[0x0][0x14] ;  /* 0x00000500ff037b82 */ /* 0x001e220000000800 */
[----:B------:R-:W-:Y:S01]  /*a010*/  UIMAD.WIDE.U32 UR4, UR4, UR5, URZ ;  /* 0x00000005040472a5 */ /* 0x000fe2000f8e003f */
[----:B------:R-:W-:Y:S01]  /*a020*/  PRMT R0, RZ, 0x7610, R0 ;  /* 0x00007610ff007816 */ /* 0x000fe20000000000 */
[----:B------:R-:W-:Y:S02]  /*a030*/  IMAD.MOV.U32 R153, RZ, RZ, -0x1 ;  /* 0xffffffffff997424 */ /* 0x000fe400078e00ff */
[----:B------:R-:W-:Y:S02]  /*a040*/  IMAD.MOV.U32 R23, RZ, RZ, -0x1 ;  /* 0xffffffffff177424 */ /* 0x000fe400078e00ff */
[----:B0-----:R-:W-:-:S04]  /*a050*/  IMAD.WIDE.U32 R16, R3, UR4, R16 ;  /* 0x0000000403107c25 */ /* 0x001fc8000f8e0010 */
[----:B------:R-:W-:Y:S01]  /*a060*/  IMAD R3, R3, UR5, RZ ;  /* 0x0000000503037c24 */ /* 0x000fe2000f8e02ff */
[----:B------:R-:W-:Y:S02]  /*a070*/  ULDC.64 UR4, c[0x0][0x650] ;  /* 0x0001940000047ab9 */ /* 0x000fe40000000a00 */
[----:B------:R-:W-:Y:S01]  /*a080*/  ISETP.GE.U32.AND P0, PT, R16, UR4, PT ;  /* 0x0000000410007c0c */ /* 0x000fe2000bf06070 */
[----:B------:R-:W-:-:S05]  /*a090*/  IMAD.IADD R17, R17, 0x1, R3 ;  /* 0x0000000111117824 */ /* 0x000fca00078e0203 */
[----:B------:R-:W-:-:S13]  /*a0a0*/  ISETP.GE.U32.AND.EX P0, PT, R17, UR5, PT, P0 ;  /* 0x0000000511007c0c */ /* 0x000fda000bf06100 */
[----:B------:R-:W-:Y:S05]  /*a0b0*/  @P0 BRA `(.L_x_287) ;  /* 0x0000000400640947 */ /* 0x000fea0003800000 */
[----:B------:R-:W0:Y:S01]  /*a0c0*/  S2R R12, SR_CTAID.X ;  /* 0x00000000000c7919 */ /* 0x000e220000002500 */
[----:B---3--:R-:W3:Y:S01]  /*a0d0*/  LDC.64 R10, c[0x0][0x628] ;  /* 0x00018a00ff0a7b82 */ /* 0x008ee20000000a00 */
[----:B------:R-:W-:Y:S01]  /*a0e0*/  ULDC UR4, c[0x0][0x150] ;  /* 0x0000540000047ab9 */ /* 0x000fe20000000800 */
[----:B-12-4-:R-:W-:Y:S01]  /*a0f0*/  IMAD.MOV.U32 R8, RZ, RZ, R16 ;  /* 0x000000ffff087224 */ /* 0x016fe200078e0010 */
[----:B-----5:R-:W1:Y:S01]  /*a100*/  S2R R24, SR_CTAID.Y ;  /* 0x0000000000187919 */ /* 0x020e620000002600 */
[----:B------:R-:W-:-:S04]  /*a110*/  IMAD.MOV.U32 R9, RZ, RZ, R17 ;  /* 0x000000ffff097224 */ /* 0x000fc800078e0011 */
[----:B------:R-:W2:Y:S08]  /*a120*/  LDC R21, c[0x0][0x144] ;  /* 0x00005100ff157b82 */ /* 0x000eb00000000800 */
[----:B------:R-:W4:Y:S08]  /*a130*/  LDC R0, c[0x0][0x630] ;  /* 0x00018c00ff007b82 */ /* 0x000f300000000800 */
[----:B------:R-:W1:Y:S01]  /*a140*/  LDC.64 R14, c[0x0][0x620] ;  /* 0x00018800ff0e7b82 */ /* 0x000e620000000a00 */
[----:B---3--:R-:W-:-:S04]  /*a150*/  ISETP.NE.U32.AND P0, PT, R10, RZ, PT ;  /* 0x000000ff0a00720c */ /* 0x008fc80003f05070 */
[----:B------:R-:W-:Y:S02]  /*a160*/  ISETP.NE.AND.EX P0, PT, R11, RZ, PT, P0 ;  /* 0x000000ff0b00720c */ /* 0x000fe40003f05300 */
[----:B0-----:R-:W-:-:S05]  /*a170*/  I2FP.F32.U32 R3, R12 ;  /* 0x0000000c00037245 */ /* 0x001fca0000201000 */
[----:B------:R-:W-:-:S04]  /*a180*/  FMUL R3, R3, UR4 ;  /* 0x0000000403037c20 */ /* 0x000fc80008400000 */
[----:B------:R0:W3:Y:S02]  /*a190*/  F2I.U32.TRUNC.NTZ R20, R3 ;  /* 0x0000000300147305 */ /* 0x0000e4000020f000 */
[----:B--2-4-:R-:W-:Y:S05]  /*a1a0*/  @!P0 BRA `(.L_x_288) ;  /* 0x0000000000288947 */ /* 0x014fea0003800000 */
[----:B0-----:R-:W0:Y:S02]  /*a1b0*/  LDC R3, c[0x0][0x634] ;  /* 0x00018d00ff037b82 */ /* 0x001e240000000800 */
        /* <DEDUP_REMOVED lines=9> */
.L_x_288:
[----:B------:R-:W2:Y:S01]  /*a250*/  LDC.64 R28, c[0x0][0x640] ;  /* 0x00019000ff1c7b82 */ /* 0x000ea20000000a00 */
[-CC-:B------:R-:W-:Y:S01]  /*a260*/  SHF.R.U64 R23, R8, R0.reuse, R9.reuse ;  /* 0x0000000008177219 */ /* 0x180fe20000001209 */
[----:B---3--:R-:W-:Y:S01]  /*a270*/  IMAD.MOV R20, RZ, RZ, -R20 ;  /* 0x000000ffff147224 */ /* 0x008fe200078e0a14 */
[----:B------:R-:W-:Y:S01]  /*a280*/  SHF.R.U32.HI R0, RZ, R0, R9 ;  /* 0x00000000ff007219 */ /* 0x000fe20000011609 */
[----:B------:R-:W-:Y:S01]  /*a290*/  ULDC UR4, c[0x0][0x154] ;  /* 0x0000550000047ab9 */ /* 0x000fe20000000800 */
[----:B0-----:R-:W-:Y:S01]  /*a2a0*/  IADD3 R3, P0, RZ, -R23, RZ ;  /* 0x80000017ff037210 */ /* 0x001fe20007f1e0ff */
[----:B------:R-:W-:Y:S02]  /*a2b0*/  IMAD R21, R21, R20, R12 ;  /* 0x0000001415157224 */ /* 0x000fe400078e020c */
[----:B------:R-:W0:Y:S01]  /*a2c0*/  LDC R6, c[0x0][0x618] ;  /* 0x00018600ff067b82 */ /* 0x000e220000000800 */
[----:B------:R-:W-:Y:S02]  /*a2d0*/  IMAD.MOV.U32 R7, RZ, RZ, 0x1 ;  /* 0x00000001ff077424 */ /* 0x000fe400078e00ff */
[----:B------:R-:W-:-:S04]  /*a2e0*/  IMAD.X R5, RZ, RZ, ~R0, P0 ;  /* 0x000000ffff057224 */ /* 0x000fc800000e0e00 */
[-C--:B-1----:R-:W-:Y:S01]  /*a2f0*/  IMAD R0, R5, R14.reuse, RZ ;  /* 0x0000000e05007224 */ /* 0x082fe200078e02ff */
[----:B------:R-:W1:Y:S01]  /*a300*/  LDC R8, c[0x0][0x608] ;  /* 0x00018200ff087b82 */ /* 0x000e620000000800 */
[----:B------:R-:W-:-:S04]  /*a310*/  IMAD.WIDE.U32 R4, R3, R14, R16 ;  /* 0x0000000e03047225 */ /* 0x000fc800078e0010 */
[----:B------:R-:W-:Y:S01]  /*a320*/  IMAD R3, R3, R15, R0 ;  /* 0x0000000f03037224 */ /* 0x000fe200078e0200 */
[----:B------:R-:W-:Y:S02]  /*a330*/  I2FP.F32.U32 R0, R24 ;  /* 0x0000001800007245 */ /* 0x000fe40000201000 */
[----:B------:R-:W3:Y:S01]  /*a340*/  LDC R26, c[0x0][0x658] ;  /* 0x00019600ff1a7b82 */ /* 0x000ee20000000800 */
[----:B------:R-:W-:Y:S01]  /*a350*/  IMAD.IADD R3, R5, 0x1, R3 ;  /* 0x0000000105037824 */ /* 0x000fe200078e0203 */
[----:B--2---:R-:W-:Y:S01]  /*a360*/  ISETP.NE.U32.AND P0, PT, R28, RZ, PT ;  /* 0x000000ff1c00720c */ /* 0x004fe20003f05070 */
[----:B------:R-:W-:Y:S01]  /*a370*/  FMUL R0, R0, UR4 ;  /* 0x0000000400007c20 */ /* 0x000fe20008400000 */
[----:B------:R-:W-:Y:S02]  /*a380*/  IMAD.MOV.U32 R5, RZ, RZ, -0x1 ;  /* 0xffffffffff057424 */ /* 0x000fe400078e00ff */
[----:B------:R-:W-:Y:S01]  /*a390*/  ISETP.NE.AND.EX P0, PT, R29, RZ, PT, P0 ;  /* 0x000000ff1d00720c */ /* 0x000fe20003f05300 */
[----:B------:R2:W4:Y:S01]  /*a3a0*/  F2I.U32.TRUNC.NTZ R13, R0 ;  /* 0x00000000000d7305 */ /* 0x000522000020f000 */
[----:B------:R-:W2:Y:S01]  /*a3b0*/  LDC R15, c[0x0][0x148] ;  /* 0x00005200ff0f7b82 */ /* 0x000ea20000000800 */
[----:B0-----:R-:W-:-:S02]  /*a3c0*/  SHF.R.U64 R12, R4, R6, R3 ;  /* 0x00000006040c7219 */ /* 0x001fc40000001203 */
[----:B------:R-:W-:-:S05]  /*a3d0*/  SHF.R.U32.HI R3, RZ, R6, R3 ;  /* 0x00000006ff037219 */ /* 0x000fca0000011603 */
[----:B------:R-:W0:Y:S01]  /*a3e0*/  LDC R20, c[0x0][0x600] ;  /* 0x00018000ff147b82 */ /* 0x000e220000000800 */
[-CC-:B-1----:R-:W-:Y:S02]  /*a3f0*/  SHF.R.U64 R10, R12, R8.reuse, R3.reuse ;  /* 0x000000080c0a7219 */ /* 0x182fe40000001203 */
[----:B------:R-:W-:-:S05]  /*a400*/  SHF.R.U32.HI R3, RZ, R8, R3 ;  /* 0x00000008ff037219 */ /* 0x000fca0000011603 */
[----:B------:R-:W1:Y:S01]  /*a410*/  LDC R27, c[0x0][0x648] ;  /* 0x00019200ff1b7b82 */ /* 0x000e620000000800 */
[-C--:B---3--:R-:W-:Y:S02]  /*a420*/  SHF.L.U32 R4, R5, R26.reuse, RZ ;  /* 0x0000001a05047219 */ /* 0x088fe400000006ff */
[--C-:B------:R-:W-:Y:S02]  /*a430*/  SHF.R.U64 R14, R10, R26, R3.reuse ;  /* 0x0000001a0a0e7219 */ /* 0x100fe40000001203 */
[----:B------:R-:W-:Y:S02]  /*a440*/  LOP3.LUT R25, RZ, R4, RZ, 0x33, !PT ;  /* 0x00000004ff197212 */ /* 0x000fe400078e33ff */
[-C--:B------:R-:W-:Y:S01]  /*a450*/  SHF.R.U32.HI R5, RZ, R26.reuse, R3 ;  /* 0x0000001aff057219 */ /* 0x080fe20000011603 */
[----:B------:R-:W3:Y:S01]  /*a460*/  LDC R30, c[0x0][0x638] ;  /* 0x00018e00ff1e7b82 */ /* 0x000ee20000000800 */
[----:B------:R-:W-:Y:S01]  /*a470*/  SHF.L.U32 R154, R7, R26, RZ ;  /* 0x0000001a079a7219 */ /* 0x000fe200000006ff */
[----:B------:R-:W-:-:S06]  /*a480*/  IMAD.MOV.U32 R4, RZ, RZ, R14 ;  /* 0x000000ffff047224 */ /* 0x000fcc00078e000e */
[----:B------:R-:W0:Y:S01]  /*a490*/  LDC R31, c[0x0][0x610] ;  /* 0x00018400ff1f7b82 */ /* 0x000e220000000800 */
[----:B----4-:R-:W-:Y:S05]  /*a4a0*/  @!P0 BRA `(.L_x_289) ;  /* 0x0000000000288947 */ /* 0x010fea0003800000 */
        /* <DEDUP_REMOVED lines=10> */
.L_x_289:
[----:B------:R-:W-:Y:S01]  /*a550*/  ISETP.NE.AND P0, PT, R2, 0x1, PT ;  /* 0x000000010200780c */ /* 0x000fe20003f05270 */
[----:B0-----:R-:W-:Y:S01]  /*a560*/  VIADD R7, R20, 0xffffffff ;  /* 0xffffffff14077836 */ /* 0x001fe20000000000 */
[----:B-12---:R-:W-:Y:S01]  /*a570*/  SHF.R.U64 R0, R4, R27, R5 ;  /* 0x0000001b04007219 */ /* 0x006fe20000001205 */
[----:B------:R-:W-:Y:S01]  /*a580*/  IMAD.MOV R13, RZ, RZ, -R13 ;  /* 0x000000ffff0d7224 */ /* 0x000fe200078e0a0d */
[----:B------:R-:W-:Y:S01]  /*a590*/  LOP3.LUT R5, R10, R25, RZ, 0xc0, !PT ;  /* 0x000000190a057212 */ /* 0x000fe200078ec0ff */
[----:B------:R-:W-:Y:S02]  /*a5a0*/  IMAD.MOV.U32 R4, RZ, RZ, 0x1 ;  /* 0x00000001ff047424 */ /* 0x000fe400078e00ff */
[----:B------:R-:W-:Y:S02]  /*a5b0*/  IMAD.MOV R3, RZ, RZ, -R0 ;  /* 0x000000ffff037224 */ /* 0x000fe400078e0a00 */
[----:B------:R-:W-:Y:S01]  /*a5c0*/  IMAD R154, R154, R0, R5 ;  /* 0x000000009a9a7224 */ /* 0x000fe200078e0205 */
[----:B------:R-:W-:Y:S01]  /*a5d0*/  LOP3.LUT R5, R12, R7, RZ, 0xc0, !PT ;  /* 0x000000070c057212 */ /* 0x000fe200078ec0ff */
[----:B---3--:R-:W-:-:S02]  /*a5e0*/  IMAD R0, R3, R30, R14 ;  /* 0x0000001e03007224 */ /* 0x008fc400078e020e */
[----:B------:R-:W-:Y:S02]  /*a5f0*/  @P0 IMAD R21, R15, R13, R24 ;  /* 0x0000000d0f150224 */ /* 0x000fe400078e0218 */
[----:B------:R-:W-:Y:S01]  /*a600*/  IMAD R3, R0, R20, R5 ;  /* 0x0000001400037224 */ /* 0x000fe200078e0205 */
[----:B------:R-:W-:Y:S01]  /*a610*/  PRMT R0, R4, 0x7610, R0 ;  /* 0x0000761004007816 */ /* 0x000fe20000000000 */
[----:B------:R-:W-:-:S05]  /*a620*/  IMAD R154, R154, R31, R21 ;  /* 0x0000001f9a9a7224 */ /* 0x000fca00078e0215 */
[----:B------:R-:W-:Y:S02]  /*a630*/  SEL R153, R3, R154, !P0 ;  /* 0x0000009a03997207 */ /* 0x000fe40004000000 */
[----:B------:R-:W-:-:S07]  /*a640*/  SEL R154, R154, R3, !P0 ;  /* 0x000000039a9a7207 */ /* 0x000fce0004000000 */
.L_x_287:
[----:B------:R-:W-:-:S13]  /*a650*/  LOP3.LUT P0, RZ, R0, 0xff, RZ, 0xc0, !PT ;  /* 0x000000ff00ff7812 */ /* 0x000fda000780c0ff */
[----:B------:R-:W-:Y:S05]  /*a660*/  @P0 BRA `(.L_x_290) ;  /* 0xffffff6800d40947 */ /* 0x000fea000383ffff */
[----:B------:R-:W-:Y:S05]  /*a670*/  EXIT ;  /* 0x000000000000794d */ /* 0x000fea0003800000 */
.L_x_7:
[----:B0-----:R-:W-:Y:S01]  /*a680*/  ULDC.64 UR4, c[0x0][0x650] ;  /* 0x0001940000047ab9 */ /* 0x001fe20000000a00 */
        /* <DEDUP_REMOVED lines=25> */
.L_x_292:
[----:B------:R-:W0:Y:S01]  /*a820*/  LDC.64 R28, c[0x0][0x640] ;  /* 0x00019000ff1c7b82 */ /* 0x000e220000000a00 */
[-CC-:B------:R-:W-:Y:S01]  /*a830*/  SHF.R.U64 R21, R12, R6.reuse, R13.reuse ;  /* 0x000000060c157219 */ /* 0x180fe2000000120d */
[----:B------:R-:W-:Y:S01]  /*a840*/  IMAD.MOV.U32 R30, RZ, RZ, 0x1 ;  /* 0x00000001ff1e7424 */ /* 0x000fe200078e00ff */
[----:B------:R-:W-:Y:S02]  /*a850*/  SHF.R.U32.HI R6, RZ, R6, R13 ;  /* 0x00000006ff067219 */ /* 0x000fe4000001160d */
        /* <DEDUP_REMOVED lines=8> */
[----:B------:R-:W-:Y:S01]  /*a8e0*/  IMAD.IADD R9, R9, 0x1, R11 ;  /* 0x0000000109097824 */ /* 0x000fe200078e020b */
[----:B0-----:R-:W-:-:S04]  /*a8f0*/  ISETP.NE.U32.AND P0, PT, R28, RZ, PT ;  /* 0x000000ff1c00720c */ /* 0x001fc80003f05070 */
[----:B------:R-:W-:Y:S02]  /*a900*/  ISETP.NE.AND.EX P0, PT, R29, RZ, PT, P0 ;  /* 0x000000ff1d00720c */ /* 0x000fe40003f05300 */
[----:B------:R-:W0:Y:S01]  /*a910*/  LDC R22, c[0x0][0x600] ;  /* 0x00018000ff167b82 */ /* 0x000e220000000800 */
[-CC-:B-1----:R-:W-:Y:S01]  /*a920*/  SHF.R.U64 R14, R8, R10.reuse, R9.reuse ;  /* 0x0000000a080e7219 */ /* 0x182fe20000001209 */
[----:B------:R-:W-:Y:S01]  /*a930*/  IMAD.MOV.U32 R8, RZ, RZ, -0x1 ;  /* 0xffffffffff087424 */ /* 0x000fe200078e00ff */
[----:B------:R-:W-:-:S05]  /*a940*/  SHF.R.U32.HI R9, RZ, R10, R9 ;  /* 0x0000000aff097219 */ /* 0x000fca0000011609 */
[----:B------:R-:W1:Y:S01]  /*a950*/  LDC R24, c[0x0][0x648] ;  /* 0x00019200ff187b82 */ /* 0x000e620000000800 */
[-CC-:B--2---:R-:W-:Y:S02]  /*a960*/  SHF.R.U64 R23, R14, R12.reuse, R9.reuse ;  /* 0x0000000c0e177219 */ /* 0x184fe40000001209 */
[----:B------:R-:W-:-:S05]  /*a970*/  SHF.R.U32.HI R6, RZ, R12, R9 ;  /* 0x0000000cff067219 */ /* 0x000fca0000011609 */
[----:B------:R-:W2:Y:S01]  /*a980*/  LDC R26, c[0x0][0x638] ;  /* 0x00018e00ff1a7b82 */ /* 0x000ea20000000800 */
[-C--:B---3--:R-:W-:Y:S02]  /*a990*/  SHF.L.U32 R8, R8, R27.reuse, RZ ;  /* 0x0000001b08087219 */ /* 0x088fe400000006ff */
[-CC-:B------:R-:W-:Y:S02]  /*a9a0*/  SHF.R.U64 R25, R23, R27.reuse, R6.reuse ;  /* 0x0000001b17197219 */ /* 0x180fe40000001206 */
[----:B------:R-:W-:Y:S02]  /*a9b0*/  LOP3.LUT R32, RZ, R8, RZ, 0x33, !PT ;  /* 0x00000008ff207212 */ /* 0x000fe400078e33ff */
[----:B------:R-:W-:Y:S01]  /*a9c0*/  SHF.R.U32.HI R9, RZ, R27, R6 ;  /* 0x0000001bff097219 */ /* 0x000fe20000011606 */
[----:B------:R-:W3:Y:S01]  /*a9d0*/  LDC R31, c[0x0][0x610] ;  /* 0x00018400ff1f7b82 */ /* 0x000ee20000000800 */
[----:B------:R-:W-:Y:S01]  /*a9e0*/  IMAD.MOV.U32 R8, RZ, RZ, R25 ;  /* 0x000000ffff087224 */ /* 0x000fe200078e0019 */
[----:B------:R-:W-:Y:S06]  /*a9f0*/  @!P0 BRA `(.L_x_293) ;  /* 0x0000000000288947 */ /* 0x000fec0003800000 */
        /* <DEDUP_REMOVED lines=10> */
.L_x_293:
[----:B------:R-:W-:Y:S01]  /*aaa0*/  ISETP.NE.AND P0, PT, R2, 0x1, PT ;  /* 0x000000010200780c */ /* 0x000fe20003f05270 */
[----:B------:R-:W-:Y:S01]  /*aab0*/  IMAD.MOV.U32 R13, RZ, RZ, R21 ;  /* 0x000000ffff0d7224 */ /* 0x000fe200078e0015 */
[----:B-1----:R-:W-:Y:S01]  /*aac0*/  SHF.R.U64 R6, R8, R24, R9 ;  /* 0x0000001808067219 */ /* 0x002fe20000001209 */
[----:B0-----:R-:W-:Y:S01]  /*aad0*/  VIADD R9, R22, 0xffffffff ;  /* 0xffffffff16097836 */ /* 0x001fe20000000000 */
[----:B------:R-:W-:Y:S02]  /*aae0*/  SHF.L.U32 R30, R30, R27, RZ ;  /* 0x0000001b1e1e7219 */ /* 0x000fe400000006ff */
[----:B------:R-:W-:Y:S01]  /*aaf0*/  LOP3.LUT R5, R23, R32, RZ, 0xc0, !PT ;  /* 0x0000002017057212 */ /* 0x000fe200078ec0ff */
[----:B------:R-:W-:-:S04]  /*ab00*/  IMAD.MOV R8, RZ, RZ, -R6 ;  /* 0x000000ffff087224 */ /* 0x000fc800078e0a06 */
[----:B------:R-:W-:Y:S01]  /*ab10*/  IMAD R6, R30, R6, R5 ;  /* 0x000000061e067224 */ /* 0x000fe200078e0205 */
[----:B------:R-:W-:Y:S01]  /*ab20*/  LOP3.LUT R5, R14, R9, RZ, 0xc0, !PT ;  /* 0x000000090e057212 */ /* 0x000fe200078ec0ff */
[----:B------:R-:W-:Y:S02]  /*ab30*/  @P0 IMAD R3, R7, R20, R4 ;  /* 0x0000001407030224 */ /* 0x000fe400078e0204 */
[----:B--2---:R-:W-:Y:S02]  /*ab40*/  IMAD R4, R8, R26, R25 ;  /* 0x0000001a08047224 */ /* 0x004fe400078e0219 */
[----:B---3--:R-:W-:Y:S02]  /*ab50*/  IMAD R3, R6, R31, R3 ;  /* 0x0000001f06037224 */ /* 0x008fe400078e0203 */
[----:B------:R-:W-:Y:S02]  /*ab60*/  IMAD R4, R4, R22, R5 ;  /* 0x0000001604047224 */ /* 0x000fe400078e0205 */
[----:B------:R-:W-:-:S03]  /*ab70*/  IMAD.MOV.U32 R8, RZ, RZ, 0x1 ;  /* 0x00000001ff087424 */ /* 0x000fc600078e00ff */
[----:B------:R-:W-:Y:S02]  /*ab80*/  SEL R6, R4, R3, !P0 ;  /* 0x0000000304067207 */ /* 0x000fe40004000000 */
[----:B------:R-:W-:-:S07]  /*ab90*/  SEL R12, R3, R4, !P0 ;  /* 0x00000004030c7207 */ /* 0x000fce0004000000 */
.L_x_291:
[----:B------:R-:W-:-:S08]  /*aba0*/  NOP ;  /* 0x0000000000007918 */ /* 0x000fd00000000000 */
[----:B------:R-:W0:-:S00]  /*abb0*/  USETMAXREG.DEALLOC.CTAPOOL 0x28 ;  /* 0x00000028000079c8 */ /* 0x000e0000080e0500 */
[----:B0-----:R-:W-:-:S13]  /*abc0*/  ISETP.NE.AND P0, PT, R0, RZ, PT ;  /* 0x000000ff0000720c */ /* 0x001fda0003f05270 */
[----:B------:R-:W-:Y:S05]  /*abd0*/  @P0 EXIT ;  /* 0x000000000000094d */ /* 0x000fea0003800000 */
[----:B------:R-:W-:Y:S01]  /*abe0*/  LOP3.LUT P0, RZ, R8, 0xff, RZ, 0xc0, !PT ;  /* 0x000000ff08ff7812 */ /* 0x000fe2000780c0ff */
[----:B------:R-:W-:Y:S02]  /*abf0*/  IMAD.MOV.U32 R10, RZ, RZ, 0x1 ;  /* 0x00000001ff0a7424 */ /* 0x000fe400078e00ff */
[----:B------:R-:W-:-:S10]  /*ac00*/  IMAD.MOV.U32 R9, RZ, RZ, RZ ;  /* 0x000000ffff097224 */ /* 0x000fd400078e00ff */
[----:B------:R-:W-:Y:S05]  /*ac10*/  @!P0 BRA `(.L_x_294) ;  /* 0x0000000c00b48947 */ /* 0x000fea0003800000 */
[----:B------:R-:W0:Y:S01]  /*ac20*/  LDC R0, c[0x0][0x28c] ;  /* 0x0000a300ff007b82 */ /* 0x000e220000000800 */
[----:B------:R-:W-:Y:S01]  /*ac30*/  ULDC UR5, c[0x0][0x658] ;  /* 0x0001960000057ab9 */ /* 0x000fe20000000800 */
[----:B------:R-:W-:Y:S01]  /*ac40*/  UMOV UR11, 0xffffffff ;  /* 0xffffffff000b7882 */ /* 0x000fe20000000000 */
[----:B------:R-:W-:Y:S01]  /*ac50*/  UMOV UR14, 0x1 ;  /* 0x00000001000e7882 */ /* 0x000fe20000000000 */
[----:B------:R-:W-:Y:S01]  /*ac60*/  USHF.L.U32 UR11, UR11, UR5, URZ ;  /* 0x000000050b0b7299 */ /* 0x000fe2000800063f */
[----:B------:R-:W-:Y:S01]  /*ac70*/  BSSY B0, `(.L_x_294) ;  /* 0x00000e7000007945 */ /* 0x000fe20003800000 */
[----:B------:R-:W-:Y:S01]  /*ac80*/  ULDC UR9, c[0x0][0xc] ;  /* 0x0000030000097ab9 */ /* 0x000fe20000000800 */
[----:B------:R-:W-:Y:S01]  /*ac90*/  ULDC UR12, c[0x0][0x10] ;  /* 0x00000400000c7ab9 */ /* 0x000fe20000000800 */
[----:B------:R-:W1:Y:S01]  /*aca0*/  S2UR UR8, SR_CgaCtaId ;  /* 0x00000000000879c3 */ /* 0x000e620000008800 */
[----:B------:R-:W-:Y:S01]  /*acb0*/  ULOP3.LUT UR13, URZ, UR11, URZ, 0x33, !UPT ;  /* 0x0000000b3f0d7292 */ /* 0x000fe2000f8e333f */
[----:B------:R-:W-:Y:S01]  /*acc0*/  LOP3.LUT R11, R19, 0x2, RZ, 0xfc, !PT ;  /* 0x00000002130b7812 */ /* 0x000fe200078efcff */
[----:B------:R-:W-:Y:S01]  /*acd0*/  IMAD.MOV.U32 R10, RZ, RZ, 0x1 ;  /* 0x00000001ff0a7424 */ /* 0x000fe200078e00ff */
[----:B------:R-:W-:Y:S01]  /*ace0*/  ULDC UR4, c[0x0][0x600] ;  /* 0x0001800000047ab9 */ /* 0x000fe20000000800 */
[----:B------:R-:W-:Y:S01]  /*acf0*/  IMAD.MOV.U32 R9, RZ, RZ, RZ ;  /* 0x000000ffff097224 */ /* 0x000fe200078e00ff */
[----:B------:R-:W-:Y:S01]  /*ad00*/  UMOV UR30, 0x5 ;  /* 0x00000005001e7882 */ /* 0x000fe20000000000 */
[----:B------:R-:W-:-:S02]  /*ad10*/  UIADD3 UR4, UR4, -0x1, URZ ;  /* 0xffffffff04047890 */ /* 0x000fc4000fffe03f */
[----:B------:R-:W-:Y:S01]  /*ad20*/  USHF.L.U32 UR5, UR14, UR5, URZ ;  /* 0x000000050e057299 */ /* 0x000fe2000800063f */
[----:B------:R-:W-:Y:S01]  /*ad30*/  ULDC.64 UR40, c[0x0][0x198] ;  /* 0x0000660000287ab9 */ /* 0x000fe20000000a00 */
[----:B0-----:R-:W-:-:S05]  /*ad40*/  VIADD R0, R0, 0x3f ;  /* 0x0000003f00007836 */ /* 0x001fca0000000000 */
[----:B------:R-:W-:Y:S01]  /*ad50*/  SHF.R.S32.HI R3, RZ, 0x1f, R0 ;  /* 0x0000001fff037819 */ /* 0x000fe20000011400 */
[----:B-1----:R-:W-:-:S03]  /*ad60*/  ULOP3.LUT UR10, UR8, 0x1, URZ, 0xc0, !UPT ;  /* 0x00000001080a7892 */ /* 0x002fc6000f8ec03f */
[----:B------:R-:W-:Y:S01]  /*ad70*/  LEA.HI R3, R3, R0, RZ, 0x6 ;  /* 0x0000000003037211 */ /* 0x000fe200078f30ff */
[----:B------:R-:W-:Y:S01]  /*ad80*/  USHF.R.U32.HI UR37, URZ, 0x1, UR8 ;  /* 0x000000013f257899 */ /* 0x000fe20008011608 */
[----:B------:R-:W-:Y:S01]  /*ad90*/  IMAD.MOV.U32 R0, RZ, RZ, 0x1 ;  /* 0x00000001ff007424 */ /* 0x000fe200078e00ff */
[----:B------:R-:W-:Y:S01]  /*ada0*/  USHF.L.U32 UR6, UR8, 0x7, URZ ;  /* 0x0000000708067899 */ /* 0x000fe2000800063f */
[--C-:B------:R-:W-:Y:S01]  /*adb0*/  SHF.R.S32.HI R8, RZ, 0x6, R3.reuse ;  /* 0x00000006ff087819 */ /* 0x100fe20000011403 */
[----:B------:R-:W-:Y:S02]  /*adc0*/  USHF.L.U32 UR7, UR8, 0xc, URZ ;  /* 0x0000000c08077899 */ /* 0x000fe4000800063f */
[----:B------:R-:W-:Y:S01]  /*add0*/  ULOP3.LUT UR8, UR8, 0xfffffffe, URZ, 0xc0, !UPT ;  /* 0xfffffffe08087892 */ /* 0x000fe2000f8ec03f */
[----:B------:R-:W-:Y:S01]  /*ade0*/  PRMT R3, R0, 0x7610, R3 ;  /* 0x0000761000037816 */ /* 0x000fe20000000003 */
[----:B------:R-:W-:Y:S01]  /*adf0*/  UISETP.GT.U32.AND UP0, UPT, UR10, 0xffff, UPT ;  /* 0x0000ffff0a00788c */ /* 0x000fe2000bf04070 */
[----:B------:R-:W-:Y:S01]  /*ae00*/  VIADD R0, R8, 0x1 ;  /* 0x0000000108007836 */ /* 0x000fe20000000000 */
[----:B------:R-:W-:-:S02]  /*ae10*/  USHF.L.U32 UR21, UR14, UR8, URZ ;  /* 0x000000080e157299 */ /* 0x000fc4000800063f */
[----:B------:R-:W-:Y:S02]  /*ae20*/  ULOP3.LUT UR11, UR8, 0x1, URZ, 0xfc, !UPT ;  /* 0x00000001080b7892 */ /* 0x000fe4000f8efc3f */
[----:B------:R-:W-:Y:S02]  /*ae30*/  UIMAD.WIDE.U32 UR8, UR9, UR12, URZ ;  /* 0x0000000c090872a5 */ /* 0x000fe4000f8e003f */
[----:B------:R-:W-:Y:S01]  /*ae40*/  USEL UR10, UR10, 0xffff, !UP0 ;  /* 0x0000ffff0a0a7887 */ /* 0x000fe2000c000000 */
[----:B------:R-:W-:Y:S01]  /*ae50*/  ULDC UR12, c[0x0][0x14] ;  /* 0x00000500000c7ab9 */ /* 0x000fe20000000800 */
[----:B------:R-:W-:Y:S02]  /*ae60*/  USHF.L.U32 UR11, UR14, UR11, URZ ;  /* 0x0000000b0e0b7299 */ /* 0x000fe4000800063f */
[----:B------:R-:W-:Y:S02]  /*ae70*/  UIMAD.WIDE.U32 UR38, UR8, UR12, URZ ;  /* 0x0000000c082672a5 */ /* 0x000fe4000f8e003f */
[----:B------:R-:W-:-:S02]  /*ae80*/  UIMAD UR29, UR9, UR12, URZ ;  /* 0x0000000c091d72a4 */ /* 0x000fc4000f8e023f */
[----:B------:R-:W-:Y:S02]  /*ae90*/  ULOP3.LUT UR10, UR10, 0xffff, URZ, 0xc0, !UPT ;  /* 0x0000ffff0a0a7892 */ /* 0x000fe4000f8ec03f */
[----:B------:R-:W-:Y:S02]  /*aea0*/  ULOP3.LUT UR6, UR6, 0x80, URZ, 0xc0, !UPT ;  /* 0x0000008006067892 */ /* 0x000fe4000f8ec03f */
[----:B------:R-:W-:Y:S02]  /*aeb0*/  ULOP3.LUT UR7, UR7, 0x1000, URZ, 0xc0, !UPT ;  /* 0x0000100007077892 */ /* 0x000fe4000f8ec03f */
[----:B------:R-:W-:Y:S02]  /*aec0*/  ULOP3.LUT UR21, UR21, UR11, URZ, 0xfc, !UPT ;  /* 0x0000000b15157292 */ /* 0x000fe4000f8efc3f */
[----:B------:R-:W-:Y:S02]  /*aed0*/  UIADD3 UR29, UR39, UR29, URZ ;  /* 0x0000001d271d7290 */ /* 0x000fe4000fffe03f */
[----:B------:R-:W-:-:S12]  /*aee0*/  USHF.L.U32 UR30, UR30, UR10, URZ ;  /* 0x0000000a1e1e7299 */ /* 0x000fd8000800063f */
.L_x_305:
[----:B------:R-:W-:-:S03]  /*aef0*/  UMOV UR8, 0xffffffff ;  /* 0xffffffff00087882 */ /* 0x000fc60000000000 */
[----:B------:R-:W-:Y:S05]  /*af00*/  BRA.DIV UR8, `(.L_x_295) ;  /* 0x0000000e08987947 */ /* 0x000fea000b800000 */
[----:B------:R-:W-:-:S13]  /*af10*/  ELECT P6, URZ, PT ;  /* 0x00000000003f782f */ /* 0x000fda00038c0000 */
.L_x_314:
[----:B------:R-:W0:Y:S01]  /*af20*/  LDC R4, c[0x0][0x28c] ;  /* 0x0000a300ff047b82 */ /* 0x000e220000000800 */
[----:B------:R-:W-:Y:S01]  /*af30*/  BSSY B1, `(.L_x_296) ;  /* 0x0000048000017945 */ /* 0x000fe20003800000 */
[----:B0-----:R-:W-:-:S13]  /*af40*/  ISETP.LT.OR P6, PT, R4, 0x1, !P6 ;  /* 0x000000010400780c */ /* 0x001fda00077c1670 */
[----:B------:R-:W-:Y:S05]  /*af50*/  @P6 BRA `(.L_x_297) ;  /* 0x0000000400146947 */ /* 0x000fea0003800000 */
[----:B------:R-:W-:Y:S01]  /*af60*/  LEA R12, R12, UR37, 0x1 ;  /* 0x000000250c0c7c11 */ /* 0x000fe2000f8e08ff */
[----:B------:R-:W-:Y:S01]  /*af70*/  IMAD.MOV.U32 R22, RZ, RZ, RZ ;  /* 0x000000ffff167224 */ /* 0x000fe200078e00ff */
[----:B------:R-:W-:Y:S01]  /*af80*/  LEA R15, R6, UR6, 0x8 ;  /* 0x00000006060f7c11 */ /* 0x000fe2000f8e40ff */
[----:B------:R-:W-:Y:S02]  /*af90*/  IMAD.MOV.U32 R4, RZ, RZ, R0 ;  /* 0x000000ffff047224 */ /* 0x000fe400078e0000 */
[----:B------:R-:W-:Y:S02]  /*afa0*/  IMAD.MOV.U32 R5, RZ, RZ, R10 ;  /* 0x000000ffff057224 */ /* 0x000fe400078e000a */
[----:B------:R-:W-:Y:S02]  /*afb0*/  IMAD.MOV.U32 R6, RZ, RZ, R9 ;  /* 0x000000ffff067224 */ /* 0x000fe400078e0009 */
[----:B------:R-:W-:-:S07]  /*afc0*/  IMAD.SHL.U32 R14, R12, 0x40, RZ ;  /* 0x000000400c0e7824 */ /* 0x000fce00078e00ff */
.L_x_300:
[----:B------:R-:W0:Y:S01]  /*afd0*/  S2R R12, SR_CgaCtaId ;  /* 0x00000000000c7919 */ /* 0x000e220000008800 */
[----:B------:R-:W-:Y:S02]  /*afe0*/  MOV R7, 0x400 ;  /* 0x0000040000077802 */ /* 0x000fe40000000f00 */
[----:B------:R-:W-:Y:S02]  /*aff0*/  LOP3.LUT P1, RZ, R18, 0x7f, RZ, 0xc0, !PT ;  /* 0x0000007f12ff7812 */ /* 0x000fe4000782c0ff */
[----:B0-----:R-:W-:Y:S02]  /*b000*/  LEA R21, R12, R7, 0x18 ;  /* 0x000000070c157211 */ /* 0x001fe400078ec0ff */
[----:B------:R-:W-:-:S09]  /*b010*/  SHF.L.U32 R7, R5, 0x1f, RZ ;  /* 0x0000001f05077819 */ /* 0x000fd200000006ff */
[----:B------:R-:W0:Y:S01]  /*b020*/  @!P1 LDC R12, c[0x0][0x500] ;  /* 0x00014000ff0c9b82 */ /* 0x000e220000000800 */
[----:B------:R-:W-:-:S04]  /*b030*/  IMAD R20, R6, 0x8, R21 ;  /* 0x0000000806147824 */ /* 0x000fc800078e0215 */
[----:B------:R-:W1:Y:S02]  /*b040*/  SYNCS.PHASECHK.TRANS64.TRYWAIT P0, [R20+URZ+0x10], R7 ;  /* 0x00001007140075a7 */ /* 0x000e64000800017f */
[----:B-1----:R-:W-:Y:S05]  /*b050*/  @!P0 BRA `(.L_x_298) ;  /* 0x0000000c00648947 */ /* 0x002fea0003800000 */
.L_x_315:
[----:B-1----:R-:W-:Y:S01]  /*b060*/  PRMT R7, R11, 0x9910, RZ ;  /* 0x000099100b077816 */ /* 0x002fe200000000ff */
[----:B0-----:R0:W-:Y:S03]  /*b070*/  @!P1 SYNCS.ARRIVE.TRANS64 RZ, [R20+URZ], R12 ;  /* 0x0000000c14ff99a7 */ /* 0x0011e6000800003f */
[----:B------:R-:W-:-:S13]  /*b080*/  ISETP.NE.AND P0, PT, R7, 0x2, PT ;  /* 0x000000020700780c */ /* 0x000fda0003f05270 */
[----:B0-----:R-:W-:Y:S05]  /*b090*/  @P0 BRA `(.L_x_299) ;  /* 0x0000000000040947 */ /* 0x001fea0003800000 */
[----:B------:R-:W-:Y:S01]  /*b0a0*/  BPT.TRAP 0x1 ;  /* 0x000000040000795c */ /* 0x000fe20000300000 */
.L_x_299:
[----:B------:R-:W-:Y:S01]  /*b0b0*/  LEA R7, R6, UR37, 0x2 ;  /* 0x0000002506077c11 */ /* 0x000fe2000f8e10ff */
[----:B------:R-:W-:Y:S01]  /*b0c0*/  VIADD R4, R4, 0xffffffff ;  /* 0xffffffff04047836 */ /* 0x000fe20000000000 */
[----:B------:R-:W-:Y:S01]  /*b0d0*/  LEA R12, R6, UR7, 0xe ;  /* 0x00000007060c7c11 */ /* 0x000fe2000f8e70ff */
[----:B------:R-:W-:Y:S01]  /*b0e0*/  UIADD3 UR14, UP0, UR40, 0xf0, URZ ;  /* 0x000000f0280e7890 */ /* 0x000fe2000ff1e03f */
[----:B------:R-:W-:Y:S01]  /*b0f0*/  R2UR UR34, R22 ;  /* 0x00000000162272ca */ /* 0x000fe200000e0000 */
[----:B------:R-:W-:Y:S01]  /*b100*/  IMAD.SHL.U32 R7, R7, 0x800, RZ ;  /* 0x0000080007077824 */ /* 0x000fe200078e00ff */
[----:B------:R-:W-:Y:S01]  /*b110*/  R2UR UR33, R20 ;  /* 0x00000000142172ca */ /* 0x000fe200000e0000 */
[--C-:B------:R-:W-:Y:S01]  /*b120*/  IMAD R12, R12, 0x4, R21.reuse ;  /* 0x000000040c0c7824 */ /* 0x100fe200078e0215 */
[----:B------:R-:W-:Y:S01]  /*b130*/  R2UR UR36, R13 ;  /* 0x000000000d2472ca */ /* 0x000fe200000e0000 */
[----:B------:R-:W-:Y:S01]  /*b140*/  IMAD R7, R7, 0x4, R21 ;  /* 0x0000000407077824 */ /* 0x000fe200078e0215 */
[----:B------:R-:W-:Y:S01]  /*b150*/  R2UR UR35, R14 ;  /* 0x000000000e2372ca */ /* 0x000fe200000e0000 */
[----:B------:R-:W-:Y:S01]  /*b160*/  UIADD3 UR42, UP1, UR40, 0x1f0, URZ ;  /* 0x000001f0282a7890 */ /* 0x000fe2000ff3e03f */
[----:B------:R-:W-:Y:S01]  /*b170*/  R2UR UR8, R12 ;  /* 0x000000000c0872ca */ /* 0x000fe200000e0000 */
[----:B------:R-:W-:Y:S01]  /*b180*/  UIADD3.X UR15, URZ, UR41, URZ, UP0, !UPT ;  /* 0x000000293f0f7290 */ /* 0x000fe200087fe43f */
[----:B------:R-:W-:Y:S01]  /*b190*/  R2UR UR24, R7 ;  /* 0x00000000071872ca */ /* 0x000fe200000e0000 */
[----:B------:R-:W-:Y:S01]  /*b1a0*/  UPRMT UR31, URZ, 0x5410, UR30 ;  /* 0x000054103f1f7896 */ /* 0x000fe2000800001e */
[----:B------:R-:W-:Y:S01]  /*b1b0*/  R2UR UR19, R15 ;  /* 0x000000000f1372ca */ /* 0x000fe200000e0000 */
[----:B------:R-:W-:Y:S01]  /*b1c0*/  UIADD3 UR26, UR34, 0x20, URZ ;  /* 0x00000020221a7890 */ /* 0x000fe2000fffe03f */
[----:B------:R-:W-:Y:S01]  /*b1d0*/  ISETP.GT.AND P1, PT, R4, 0x1, PT ;  /* 0x000000010400780c */ /* 0x000fe20003f24270 */
[----:B------:R-:W-:Y:S01]  /*b1e0*/  UIADD3.X UR43, URZ, UR41, URZ, UP1, !UPT ;  /* 0x000000293f2b7290 */ /* 0x000fe20008ffe43f */
[----:B------:R-:W-:Y:S01]  /*b1f0*/  VIADD R6, R6, 0x1 ;  /* 0x0000000106067836 */ /* 0x000fe20000000000 */
[----:B------:R-:W-:Y:S01]  /*b200*/  UPRMT UR44, URZ, 0x5410, UR21 ;  /* 0x000054103f2c7896 */ /* 0x000fe20008000015 */
[----:B------:R-:W-:Y:S01]  /*b210*/  VIADD R22, R22, 0x40 ;  /* 0x0000004016167836 */ /* 0x000fe20000000000 */
[----:B------:R-:W-:Y:S01]  /*b220*/  UMOV UR22, 0x0 ;  /* 0x0000000000167882 */ /* 0x000fe20000000000 */
[----:B------:R-:W-:Y:S01]  /*b230*/  UMOV UR23, 0x10000000 ;  /* 0x1000000000177882 */ /* 0x000fe20000000000 */
[----:B------:R-:W-:Y:S01]  /*b240*/  UIADD3 UR16, UR8, 0x10100, URZ ;  /* 0x0001010008107890 */ /* 0x000fe2000fffe03f */
[----:B------:R-:W-:Y:S01]  /*b250*/  ISETP.NE.AND P0, PT, R6, 0x2, PT ;  /* 0x000000020600780c */ /* 0x000fe20003f05270 */
[----:B------:R-:W-:-:S02]  /*b260*/  UIADD3 UR32, UR24, 0x100, URZ ;  /* 0x0000010018207890 */ /* 0x000fc4000fffe03f */
[----:B------:R-:W-:Y:S01]  /*b270*/  UIADD3 UR24, UR24, 0x4100, URZ ;  /* 0x0000410018187890 */ /* 0x000fe2000fffe03f */
[----:B------:R-:W-:Y:S01]  /*b280*/  SEL R12, RZ, 0x1, P0 ;  /* 0x00000001ff0c7807 */ /* 0x000fe20000000000 */
[----:B------:R-:W-:Y:S01]  /*b290*/  UIADD3 UR8, UR8, 0x18100, URZ ;  /* 0x0001810008087890 */ /* 0x000fe2000fffe03f */
[----:B------:R-:W-:Y:S01]  /*b2a0*/  SEL R6, R6, RZ, P0 ;  /* 0x000000ff06067207 */ /* 0x000fe20000000000 */
[----:B------:R-:W-:Y:S01]  /*b2b0*/  UMOV UR25, UR33 ;  /* 0x0000002100197c82 */ /* 0x000fe20008000000 */
[----:B------:R-:W-:Y:S01]  /*b2c0*/  UMOV UR28, UR36 ;  /* 0x00000024001c7c82 */ /* 0x000fe20008000000 */
[----:B------:R-:W-:Y:S01]  /*b2d0*/  UMOV UR27, UR35 ;  /* 0x00000023001b7c82 */ /* 0x000fe20008000000 */
[----:B------:R-:W-:Y:S01]  /*b2e0*/  UMOV UR17, UR33 ;  /* 0x0000002100117c82 */ /* 0x000fe20008000000 */
[----:B------:R-:W-:Y:S01]  /*b2f0*/  UMOV UR18, UR34 ;  /* 0x0000002200127c82 */ /* 0x000fe20008000000 */
[----:B------:R-:W-:Y:S01]  /*b300*/  UMOV UR20, UR36 ;  /* 0x0000002400147c82 */ /* 0x000fe20008000000 */
[----:B------:R0:W-:Y:S01]  /*b310*/  UTMALDG.3D.MULTICAST [UR32], [UR14], UR31, desc[UR22] ;  /* 0x000016200e0073b4 */ /* 0x0001e2000801181f */
[----:B------:R-:W-:Y:S01]  /*b320*/  UMOV UR9, UR33 ;  /* 0x0000002100097c82 */ /* 0x000fe20008000000 */
[----:B------:R-:W-:Y:S01]  /*b330*/  UMOV UR11, UR19 ;  /* 0x00000013000b7c82 */ /* 0x000fe20008000000 */
[----:B------:R-:W-:Y:S01]  /*b340*/  UMOV UR12, UR36 ;  /* 0x00000024000c7c82 */ /* 0x000fe20008000000 */
[----:B------:R-:W-:Y:S01]  /*b350*/  UMOV UR10, UR26 ;  /* 0x0000001a000a7c82 */ /* 0x000fe20008000000 */
[----:B------:R-:W-:Y:S01]  /*b360*/  LOP3.LUT R5, R5, R12, RZ, 0x3c, !PT ;  /* 0x0000000c05057212 */ /* 0x000fe200078e3cff */
[----:B------:R0:W-:Y:S01]  /*b370*/  UTMALDG.3D.MULTICAST [UR24], [UR14], UR31, desc[UR22] ;  /* 0x000016180e0073b4 */ /* 0x0001e2000801181f */
[----:B------:R0:W-:Y:S01]  /*b380*/  UTMALDG.3D.MULTICAST [UR16], [UR42], UR44, desc[UR22] ;  /* 0x000016102a0073b4 */ /* 0x0001e2000801182c */
[----:B------:R0:W-:Y:S02]  /*b390*/  UTMALDG.3D.MULTICAST [UR8], [UR42], UR44, desc[UR22] ;  /* 0x000016082a0073b4 */ /* 0x0001e4000801182c */
[----:B0-----:R-:W-:Y:S05]  /*b3a0*/  @P1 BRA `(.L_x_300) ;  /* 0xfffffffc00081947 */ /* 0x001fea000383ffff */
.L_x_297:
[----:B------:R-:W-:Y:S05]  /*b3b0*/  BSYNC B1 ;  /* 0x0000000000017941 */ /* 0x000fea0003800000 */
.L_x_296:
[----:B------:R-:W-:Y:S01]  /*b3c0*/  LOP3.LUT P1, RZ, R3, 0xff, RZ, 0xc0, !PT ;  /* 0x000000ff03ff7812 */ /* 0x000fe2000782c0ff */
[----:B------:R-:W-:Y:S01]  /*b3d0*/  IMAD.IADD R9, R8, 0x1, R9 ;  /* 0x0000000108097824 */ /* 0x000fe200078e0209 */
[----:B------:R-:W-:Y:S01]  /*b3e0*/  IADD3 R16, P2, R16, UR38, RZ ;  /* 0x0000002610107c10 */ /* 0x000fe2000ff5e0ff */
[----:B------:R-:W-:Y:S01]  /*b3f0*/  ULDC.64 UR8, c[0x0][0x650] ;  /* 0x0001940000087ab9 */ /* 0x000fe20000000a00 */
[----:B------:R-:W-:Y:S01]  /*b400*/  BSSY B1, `(.L_x_301) ;  /* 0x000006b000017945 */ /* 0x000fe20003800000 */
[----:B------:R-:W-:Y:S01]  /*b410*/  IMAD.MOV.U32 R12, RZ, RZ, -0x1 ;  /* 0xffffffffff0c7424 */ /* 0x000fe200078e00ff */
[----:B------:R-:W-:Y:S01]  /*b420*/  SHF.R.U32.HI R3, RZ, 0x1, R9 ;  /* 0x00000001ff037819 */ /* 0x000fe20000011609 */
[----:B------:R-:W-:Y:S01]  /*b430*/  IMAD.MOV.U32 R6, RZ, RZ, -0x1 ;  /* 0xffffffffff067424 */ /* 0x000fe200078e00ff */
[----:B------:R-:W-:Y:S01]  /*b440*/  ISETP.GT.U32.AND P0, PT, R9, 0x1, PT ;  /* 0x000000010900780c */ /* 0x000fe20003f04070 */
[----:B------:R-:W-:Y:S01]  /*b450*/  IMAD.MOV.U32 R13, RZ, RZ, -0x1 ;  /* 0xffffffffff0d7424 */ /* 0x000fe200078e00ff */
[----:B------:R-:W-:-:S02]  /*b460*/  LOP3.LUT R3, R3, 0x1, RZ, 0xc0, !PT ;  /* 0x0000000103037812 */ /* 0x000fc400078ec0ff */
[----:B------:R-:W-:Y:S01]  /*b470*/  ISETP.LT.U32.AND P0, PT, R8, 0x2, P0 ;  /* 0x000000020800780c */ /* 0x000fe20000701070 */
[----:B------:R-:W0:Y:S01]  /*b480*/  @P1 S2R R5, SR_CgaCtaId ;  /* 0x0000000000051919 */ /* 0x000e220000008800 */
[----:B------:R-:W-:Y:S02]  /*b490*/  @P1 MOV R4, 0x400 ;  /* 0x0000040000041802 */ /* 0x000fe40000000f00 */
[----:B------:R-:W-:Y:S02]  /*b4a0*/  IADD3.X R17, R17, UR29, RZ, P2, !PT ;  /* 0x0000001d11117c10 */ /* 0x000fe400097fe4ff */
[----:B------:R-:W-:Y:S02]  /*b4b0*/  ISETP.GE.U32.AND P2, PT, R16, UR8, PT ;  /* 0x0000000810007c0c */ /* 0x000fe4000bf46070 */
[----:B------:R-:W-:Y:S02]  /*b4c0*/  LOP3.LUT R9, R9, 0x1, RZ, 0xc0, !PT ;  /* 0x0000000109097812 */ /* 0x000fe400078ec0ff */
[----:B0-----:R-:W-:-:S04]  /*b4d0*/  @P1 LEA R4, R5, R4, 0x18 ;  /* 0x0000000405041211 */ /* 0x001fc800078ec0ff */
[----:B------:R0:W-:Y:S01]  /*b4e0*/  @P1 SYNCS.ARRIVE.TRANS64.A1T0 RZ, [R4+URZ+0x38], RZ ;  /* 0x000038ff04ff19a7 */ /* 0x0001e2000810003f */
[----:B------:R-:W-:Y:S02]  /*b4f0*/  ISETP.NE.U32.AND P1, PT, R3, 0x1, PT ;  /* 0x000000010300780c */ /* 0x000fe40003f25070 */
[----:B------:R-:W-:Y:S02]  /*b500*/  SEL R3, RZ, 0x1, !P0 ;  /* 0x00000001ff037807 */ /* 0x000fe40004000000 */
[----:B------:R-:W-:Y:S02]  /*b510*/  ISETP.GE.U32.AND.EX P0, PT, R17, UR9, PT, P2 ;  /* 0x0000000911007c0c */ /* 0x000fe4000bf06120 */
[----:B------:R-:W-:-:S04]  /*b520*/  ISETP.GT.U32.AND P1, PT, R8, 0x1, !P1 ;  /* 0x000000010800780c */ /* 0x000fc80004f24070 */
[----:B0-----:R-:W-:-:S04]  /*b530*/  SEL R4, RZ, 0x1, !P1 ;  /* 0x00000001ff047807 */ /* 0x001fc80004800000 */
[--C-:B------:R-:W-:Y:S02]  /*b540*/  LOP3.LUT R10, R4, R10, R3.reuse, 0x96, !PT ;  /* 0x0000000a040a7212 */ /* 0x100fe400078e9603 */
[----:B------:R-:W-:Y:S02]  /*b550*/  PRMT R4, RZ, 0x7610, R4 ;  /* 0x00007610ff047816 */ /* 0x000fe40000000004 */
[----:B------:R-:W-:Y:S01]  /*b560*/  PRMT R3, RZ, 0x7610, R3 ;  /* 0x00007610ff037816 */ /* 0x000fe20000000003 */
[----:B------:R-:W-:Y:S06]  /*b570*/  @P0 BRA `(.L_x_302) ;  /* 0x00000004004c0947 */ /* 0x000fec0003800000 */
[----:B------:R-:W0:Y:S01]  /*b580*/  S2R R14, SR_CTAID.X ;  /* 0x00000000000e7919 */ /* 0x000e220000002500 */
[----:B------:R-:W-:Y:S01]  /*b590*/  ULDC.64 UR8, c[0x0][0x628] ;  /* 0x00018a0000087ab9 */ /* 0x000fe20000000a00 */
[----:B------:R-:W1:Y:S01]  /*b5a0*/  LDC R15, c[0x0][0x144] ;  /* 0x00005100ff0f7b82 */ /* 0x000e620000000800 */
[----:B------:R-:W-:Y:S01]  /*b5b0*/  ISETP.NE.U32.AND P0, PT, RZ, UR8, PT ;  /* 0x00000008ff007c0c */ /* 0x000fe2000bf05070 */
[----:B------:R-:W2:Y:S01]  /*b5c0*/  S2R R12, SR_CTAID.Y ;  /* 0x00000000000c7919 */ /* 0x000ea20000002600 */
[----:B------:R-:W-:Y:S01]  /*b5d0*/  ULDC UR10, c[0x0][0x150] ;  /* 0x00005400000a7ab9 */ /* 0x000fe20000000800 */
[----:B------:R-:W-:Y:S01]  /*b5e0*/  ULDC UR11, c[0x0][0x630] ;  /* 0x00018c00000b7ab9 */ /* 0x000fe20000000800 */
[----:B------:R-:W-:Y:S01]  /*b5f0*/  ISETP.NE.AND.EX P0, PT, RZ, UR9, PT, P0 ;  /* 0x00000009ff007c0c */ /* 0x000fe2000bf05300 */
[----:B------:R-:W-:Y:S01]  /*b600*/  IMAD.MOV.U32 R4, RZ, RZ, R16 ;  /* 0x000000ffff047224 */ /* 0x000fe200078e0010 */
[----:B0-----:R-:W-:-:S05]  /*b610*/  I2FP.F32.U32 R5, R14 ;  /* 0x0000000e00057245 */ /* 0x001fca0000201000 */
[----:B------:R-:W-:Y:S01]  /*b620*/  FMUL R20, R5, UR10 ;  /* 0x0000000a05147c20 */ /* 0x000fe20008400000 */
[----:B------:R-:W-:-:S05]  /*b630*/  IMAD.MOV.U32 R5, RZ, RZ, R17 ;  /* 0x000000ffff057224 */ /* 0x000fca00078e0011 */
[----:B--2---:R-:W-:Y:S05]  /*b640*/  @!P0 BRA `(.L_x_303) ;  /* 0x0000000000288947 */ /* 0x004fea0003800000 */
[----:B------:R-:W-:Y:S02]  /*b650*/  ULDC UR10, c[0x0][0x634] ;  /* 0x00018d00000a7ab9 */ /* 0x000fe40000000800 */
[----:B------:R-:W-:-:S05]  /*b660*/  IADD3 R5, P0, R16, UR10, RZ ;  /* 0x0000000a10057c10 */ /* 0x000fca000ff1e0ff */
[----:B------:R-:W-:-:S04]  /*b670*/  IMAD.X R13, RZ, RZ, R17, P0 ;  /* 0x000000ffff0d7224 */ /* 0x000fc800000e0611 */
[----:B------:R-:W-:-:S04]  /*b680*/  IMAD.WIDE.U32 R6, R13, UR8, RZ ;  /* 0x000000080d067c25 */ /* 0x000fc8000f8e00ff */
[----:B------:R-:W-:-:S04]  /*b690*/  IMAD.WIDE.U32 R6, P0, R5, UR9, R6 ;  /* 0x0000000905067c25 */ /* 0x000fc8000f800006 */
[----:B------:R-:W-:-:S04]  /*b6a0*/  IMAD.WIDE.U32 R4, R5, UR8, RZ ;  /* 0x0000000805047c25 */ /* 0x000fc8000f8e00ff */
[----:B------:R-:W-:Y:S01]  /*b6b0*/  IMAD.MOV.U32 R4, RZ, RZ, R7 ;  /* 0x000000ffff047224 */ /* 0x000fe200078e0007 */
[----:B------:R-:W-:Y:S01]  /*b6c0*/  IADD3 RZ, P1, R5, R6, RZ ;  /* 0x0000000605ff7210 */ /* 0x000fe20007f3e0ff */
[----:B------:R-:W-:-:S04]  /*b6d0*/  IMAD.X R5, RZ, RZ, RZ, P0 ;  /* 0x000000ffff057224 */ /* 0x000fc800000e06ff */
[----:B------:R-:W-:-:S08]  /*b6e0*/  IMAD.WIDE.U32.X R4, R13, UR9, R4, P1 ;  /* 0x000000090d047c25 */ /* 0x000fd000088e0404 */
.L_x_303:
[--C-:B------:R-:W-:Y:S01]  /*b6f0*/  SHF.R.U64 R13, R4, UR11, R5.reuse ;  /* 0x0000000b040d7c19 */ /* 0x100fe20008001205 */
[----:B------:R-:W0:Y:S01]  /*b700*/  F2I.U32.TRUNC.NTZ R20, R20 ;  /* 0x0000001400147305 */ /* 0x000e22000020f000 */
[----:B------:R-:W-:Y:S01]  /*b710*/  SHF.R.U32.HI R4, RZ, UR11, R5 ;  /* 0x0000000bff047c19 */ /* 0x000fe20008011605 */
[----:B------:R-:W-:Y:S01]  /*b720*/  ULDC.64 UR8, c[0x0][0x620] ;  /* 0x0001880000087ab9 */ /* 0x000fe20000000a00 */
[----:B------:R-:W-:Y:S01]  /*b730*/  IADD3 R7, P0, RZ, -R13, RZ ;  /* 0x8000000dff077210 */ /* 0x000fe20007f1e0ff */
[----:B------:R-:W-:Y:S01]  /*b740*/  ULDC.64 UR10, c[0x0][0x640] ;  /* 0x00019000000a7ab9 */ /* 0x000fe20000000a00 */
[----:B------:R-:W2:Y:S03]  /*b750*/  LDC R21, c[0x0][0x148] ;  /* 0x00005200ff157b82 */ /* 0x000ea60000000800 */
[----:B------:R-:W-:Y:S01]  /*b760*/  IMAD.X R4, RZ, RZ, ~R4, P0 ;  /* 0x000000ffff047224 */ /* 0x000fe200000e0e04 */
[----:B------:R-:W-:-:S03]  /*b770*/  ISETP.NE.U32.AND P0, PT, RZ, UR10, PT ;  /* 0x0000000aff007c0c */ /* 0x000fc6000bf05070 */
[----:B------:R-:W-:Y:S01]  /*b780*/  IMAD R6, R4, UR8, RZ ;  /* 0x0000000804067c24 */ /* 0x000fe2000f8e02ff */
[----:B------:R-:W-:Y:S01]  /*b790*/  ISETP.NE.AND.EX P0, PT, RZ, UR11, PT, P0 ;  /* 0x0000000bff007c0c */ /* 0x000fe2000bf05300 */
[----:B------:R-:W-:Y:S01]  /*b7a0*/  IMAD.WIDE.U32 R4, R7, UR8, R16 ;  /* 0x0000000807047c25 */ /* 0x000fe2000f8e0010 */
[----:B------:R-:W-:-:S03]  /*b7b0*/  ULDC UR8, c[0x0][0x618] ;  /* 0x0001860000087ab9 */ /* 0x000fc60000000800 */
[----:B------:R-:W-:Y:S01]  /*b7c0*/  IMAD R7, R7, UR9, R6 ;  /* 0x0000000907077c24 */ /* 0x000fe2000f8e0206 */
[----:B------:R-:W-:Y:S01]  /*b7d0*/  ULDC UR9, c[0x0][0x154] ;  /* 0x0000550000097ab9 */ /* 0x000fe20000000800 */
[----:B0-----:R-:W-:Y:S02]  /*b7e0*/  IMAD.MOV R6, RZ, RZ, -R20 ;  /* 0x000000ffff067224 */ /* 0x001fe400078e0a14 */
[----:B------:R-:W-:Y:S02]  /*b7f0*/  IMAD.IADD R5, R5, 0x1, R7 ;  /* 0x0000000105057824 */ /* 0x000fe400078e0207 */
[----:B-1----:R-:W-:Y:S01]  /*b800*/  IMAD R14, R15, R6, R14 ;  /* 0x000000060f0e7224 */ /* 0x002fe200078e020e */
[----:B------:R-:W-:Y:S02]  /*b810*/  I2FP.F32.U32 R6, R12 ;  /* 0x0000000c00067245 */ /* 0x000fe40000201000 */
[--C-:B------:R-:W-:Y:S02]  /*b820*/  SHF.R.U64 R15, R4, UR8, R5.reuse ;  /* 0x00000008040f7c19 */ /* 0x100fe40008001205 */
[----:B------:R-:W-:Y:S01]  /*b830*/  SHF.R.U32.HI R4, RZ, UR8, R5 ;  /* 0x00000008ff047c19 */ /* 0x000fe20008011605 */
[----:B------:R-:W-:Y:S01]  /*b840*/  FMUL R6, R6, UR9 ;  /* 0x0000000906067c20 */ /* 0x000fe20008400000 */
[----:B------:R-:W-:-:S02]  /*b850*/  ULDC UR8, c[0x0][0x608] ;  /* 0x0001820000087ab9 */ /* 0x000fc40000000800 */
[--C-:B------:R-:W-:Y:S01]  /*b860*/  SHF.R.U64 R22, R15, UR8, R4.reuse ;  /* 0x000000080f167c19 */ /* 0x100fe20008001204 */
[----:B------:R0:W1:Y:S01]  /*b870*/  F2I.U32.TRUNC.NTZ R24, R6 ;  /* 0x0000000600187305 */ /* 0x000062000020f000 */
[----:B------:R-:W-:Y:S01]  /*b880*/  SHF.R.U32.HI R5, RZ, UR8, R4 ;  /* 0x00000008ff057c19 */ /* 0x000fe20008011604 */
[----:B------:R-:W-:-:S03]  /*b890*/  ULDC UR8, c[0x0][0x658] ;  /* 0x0001960000087ab9 */ /* 0x000fc60000000800 */
[--C-:B------:R-:W-:Y:S02]  /*b8a0*/  SHF.R.U64 R20, R22, UR8, R5.reuse ;  /* 0x0000000816147c19 */ /* 0x100fe40008001205 */
[----:B------:R-:W-:-:S03]  /*b8b0*/  SHF.R.U32.HI R23, RZ, UR8, R5 ;  /* 0x00000008ff177c19 */ /* 0x000fc60008011605 */
[----:B------:R-:W-:Y:S02]  /*b8c0*/  IMAD.MOV.U32 R4, RZ, RZ, R20 ;  /* 0x000000ffff047224 */ /* 0x000fe400078e0014 */
[----:B------:R-:W-:Y:S01]  /*b8d0*/  IMAD.MOV.U32 R5, RZ, RZ, R23 ;  /* 0x000000ffff057224 */ /* 0x000fe200078e0017 */
[----:B0-----:R-:W-:Y:S06]  /*b8e0*/  @!P0 BRA `(.L_x_304) ;  /* 0x0000000000288947 */ /* 0x001fec0003800000 */
        /* <DEDUP_REMOVED lines=10> */
.L_x_304:
[----:B------:R-:W-:Y:S01]  /*b990*/  ISETP.NE.AND P0, PT, R2, 0x1, PT ;  /* 0x000000010200780c */ /* 0x000fe20003f05270 */
[----:B------:R-:W-:Y:S01]  /*b9a0*/  ULDC UR8, c[0x0][0x648] ;  /* 0x0001920000087ab9 */ /* 0x000fe20000000800 */
[----:B------:R-:W-:Y:S01]  /*b9b0*/  LOP3.LUT R22, R22, UR13, RZ, 0xc0, !PT ;  /* 0x0000000d16167c12 */ /* 0x000fe2000f8ec0ff */
[----:B-1----:R-:W-:Y:S01]  /*b9c0*/  IMAD.MOV R24, RZ, RZ, -R24 ;  /* 0x000000ffff187224 */ /* 0x002fe200078e0a18 */
[----:B------:R-:W-:Y:S01]  /*b9d0*/  SHF.R.U64 R5, R4, UR8, R5 ;  /* 0x0000000804057c19 */ /* 0x000fe20008001205 */
[----:B------:R-:W-:Y:S01]  /*b9e0*/  ULDC UR8, c[0x0][0x638] ;  /* 0x00018e0000087ab9 */ /* 0x000fe20000000800 */
[----:B------:R-:W-:Y:S01]  /*b9f0*/  LOP3.LUT R15, R15, UR4, RZ, 0xc0, !PT ;  /* 0x000000040f0f7c12 */ /* 0x000fe2000f8ec0ff */
[----:B------:R-:W-:Y:S01]  /*ba00*/  ULDC UR9, c[0x0][0x610] ;  /* 0x0001840000097ab9 */ /* 0x000fe20000000800 */
[----:B------:R-:W-:Y:S02]  /*ba10*/  IMAD.MOV.U32 R4, RZ, RZ, 0x1 ;  /* 0x00000001ff047424 */ /* 0x000fe400078e00ff */
[----:B------:R-:W-:-:S02]  /*ba20*/  IMAD.MOV R7, RZ, RZ, -R5 ;  /* 0x000000ffff077224 */ /* 0x000fc400078e0a05 */
[----:B------:R-:W-:Y:S02]  /*ba30*/  IMAD R5, R5, UR5, R22 ;  /* 0x0000000505057c24 */ /* 0x000fe4000f8e0216 */
[----:B--2---:R-:W-:Y:S02]  /*ba40*/  @P0 IMAD R14, R21, R24, R12 ;  /* 0x00000018150e0224 */ /* 0x004fe400078e020c */
[----:B------:R-:W-:Y:S01]  /*ba50*/  IMAD R20, R7, UR8, R20 ;  /* 0x0000000807147c24 */ /* 0x000fe2000f8e0214 */
[----:B------:R-:W-:Y:S01]  /*ba60*/  ULDC UR8, c[0x0][0x600] ;  /* 0x0001800000087ab9 */ /* 0x000fe20000000800 */
[----:B------:R-:W-:Y:S02]  /*ba70*/  IMAD R14, R5, UR9, R14 ;  /* 0x00000009050e7c24 */ /* 0x000fe4000f8e020e */
[----:B------:R-:W-:-:S05]  /*ba80*/  IMAD R5, R20, UR8, R15 ;  /* 0x0000000814057c24 */ /* 0x000fca000f8e020f */
[----:B------:R-:W-:Y:S02]  /*ba90*/  SEL R6, R5, R14, !P0 ;  /* 0x0000000e05067207 */ /* 0x000fe40004000000 */
[----:B------:R-:W-:-:S07]  /*baa0*/  SEL R12, R14, R5, !P0 ;  /* 0x000000050e0c7207 */ /* 0x000fce0004000000 */
.L_x_302:
[----:B------:R-:W-:Y:S05]  /*bab0*/  BSYNC B1 ;  /* 0x0000000000017941 */ /* 0x000fea0003800000 */
.L_x_301:
[----:B------:R-:W-:-:S13]  /*bac0*/  LOP3.LUT P0, RZ, R4, 0xff, RZ, 0xc0, !PT ;  /* 0x000000ff04ff7812 */ /* 0x000fda000780c0ff */
[----:B------:R-:W-:Y:S05]  /*bad0*/  @P0 BRA `(.L_x_305) ;  /* 0xfffffff400040947 */ /* 0x000fea000383ffff */
[----:B------:R-:W-:Y:S05]  /*bae0*/  BSYNC B0 ;  /* 0x0000000000007941 */ /* 0x000fea0003800000 */
.L_x_294:
[----:B------:R-:W-:-:S03]  /*baf0*/  UMOV UR8, 0xffffffff ;  /* 0xffffffff00087882 */ /* 0x000fc60000000000 */
[----:B------:R-:W-:Y:S05]  /*bb00*/  BRA.DIV UR8, `(.L_x_306) ;  /* 0x0000000208cc7947 */ /* 0x000fea000b800000 */
[----:B------:R-:W-:-:S13]  /*bb10*/  ELECT P6, URZ, PT ;  /* 0x00000000003f782f */ /* 0x000fda00038c0000 */
.L_x_318:
[----:B------:R-:W-:Y:S04]  /*bb20*/  BSSY B0, `(.L_x_307) ;  /* 0x0000019000007945 */ /* 0x000fe80003800000 */
[----:B------:R-:W-:Y:S05]  /*bb30*/  @!P6 BRA `(.L_x_308) ;  /* 0x00000000005ce947 */ /* 0x000fea0003800000 */
[----:B------:R-:W-:-:S04]  /*bb40*/  LOP3.LUT R19, R19, 0x2, RZ, 0xfc, !PT ;  /* 0x0000000213137812 */ /* 0x000fc800078efcff */
[----:B------:R-:W-:-:S13]  /*bb50*/  ISETP.NE.AND P0, PT, R19, 0x3, PT ;  /* 0x000000031300780c */ /* 0x000fda0003f05270 */
[----:B------:R-:W-:Y:S05]  /*bb60*/  @!P0 BRA `(.L_x_309) ;  /* 0x0000000000048947 */ /* 0x000fea0003800000 */
[----:B------:R-:W-:Y:S01]  /*bb70*/  BPT.TRAP 0x1 ;  /* 0x000000040000795c */ /* 0x000fe20000300000 */
.L_x_309:
[----:B------:R-:W0:Y:S01]  /*bb80*/  S2R R3, SR_CgaCtaId ;  /* 0x0000000000037919 */ /* 0x000e220000008800 */
[----:B------:R-:W-:Y:S02]  /*bb90*/  MOV R0, 0x400 ;  /* 0x0000040000007802 */ /* 0x000fe40000000f00 */
[----:B------:R-:W-:Y:S02]  /*bba0*/  SHF.L.U32 R2, R10, 0x1f, RZ ;  /* 0x0000001f0a027819 */ /* 0x000fe400000006ff */
[----:B0-----:R-:W-:-:S05]  /*bbb0*/  LEA R0, R3, R0, 0x18 ;  /* 0x0000000003007211 */ /* 0x001fca00078ec0ff */
[----:B------:R-:W-:-:S04]  /*bbc0*/  VIADD R0, R0, 0x10 ;  /* 0x0000001000007836 */ /* 0x000fc80000000000 */
[C---:B------:R-:W-:Y:S02]  /*bbd0*/  IMAD R5, R9.reuse, 0x8, R0 ;  /* 0x0000000809057824 */ /* 0x040fe400078e0200 */
[----:B------:R-:W-:Y:S02]  /*bbe0*/  VIADD R9, R9, 0x1 ;  /* 0x0000000109097836 */ /* 0x000fe40000000000 */
[----:B------:R-:W0:Y:S03]  /*bbf0*/  SYNCS.PHASECHK.TRANS64.TRYWAIT P0, [R5+URZ], R2 ;  /* 0x00000002050075a7 */ /* 0x000e26000800017f */
[----:B------:R-:W-:-:S04]  /*bc00*/  ISETP.NE.AND P1, PT, R9, 0x2, PT ;  /* 0x000000020900780c */ /* 0x000fc80003f25270 */
[----:B------:R-:W-:Y:S02]  /*bc10*/  SEL R3, RZ, 0x1, P1 ;  /* 0x00000001ff037807 */ /* 0x000fe40000800000 */
[----:B------:R-:W-:Y:S02]  /*bc20*/  SEL R9, R9, RZ, P1 ;  /* 0x000000ff09097207 */ /* 0x000fe40000800000 */
[----:B------:R-:W-:Y:S01]  /*bc30*/  LOP3.LUT R3, R10, R3, RZ, 0x3c, !PT ;  /* 0x000000030a037212 */ /* 0x000fe200078e3cff */
[----:B0-----:R-:W-:Y:S06]  /*bc40*/  @!P0 BRA `(.L_x_310) ;  /* 0x00000000009c8947 */ /* 0x001fec0003800000 */
.L_x_319:
[----:B------:R-:W-:Y:S01]  /*bc50*/  IMAD R9, R9, 0x8, R0 ;  /* 0x0000000809097824 */ /* 0x000fe200078e0200 */
[----:B------:R-:W-:-:S07]  /*bc60*/  SHF.L.U32 R0, R3, 0x1f, RZ ;  /* 0x0000001f03007819 */ /* 0x000fce00000006ff */
.L_x_311:
[----:B-1----:R1:W2:Y:S02]  /*bc70*/  SYNCS.PHASECHK.TRANS64.TRYWAIT P0, [R9+URZ], R0 ;  /* 0x00000000090075a7 */ /* 0x0022a4000800017f */
[----:B--2---:R-:W-:Y:S05]  /*bc80*/  @!P0 NANOSLEEP.SYNCS 0x989680 ;  /* 0x009896800000895d */ /* 0x004fea0003900000 */
[----:B------:R-:W2:Y:S02]  /*bc90*/  @!P0 SYNCS.PHASECHK.TRANS64 P0, [R9+URZ], R0 ;  /* 0x00000000090085a7 */ /* 0x000ea4000800007f */
[----:B--2---:R-:W-:Y:S05]  /*bca0*/  @!P0 BRA `(.L_x_311) ;  /* 0xfffffffc00f08947 */ /* 0x004fea000383ffff */
.L_x_308:
[----:B------:R-:W-:Y:S05]  /*bcb0*/  BSYNC B0 ;  /* 0x0000000000007941 */ /* 0x000fea0003800000 */
.L_x_307:
[----:B------:R-:W-:Y:S05]  /*bcc0*/  EXIT ;  /* 0x000000000000794d */ /* 0x000fea0003800000 */
.L_x_21:
[----:B---3--:R3:W4:Y:S02]  /*bcd0*/  SYNCS.PHASECHK.TRANS64.TRYWAIT P1, [R3+URZ], R0 ;  /* 0x00000000030075a7 */ /* 0x008724000802017f */
[----:B----4-:R-:W-:Y:S05]  /*bce0*/  @!P1 NANOSLEEP.SYNCS 0x989680 ;  /* 0x009896800000995d */ /* 0x010fea0003900000 */
[----:B------:R-:W4:Y:S02]  /*bcf0*/  @!P1 SYNCS.PHASECHK.TRANS64 P1, [R3+URZ], R0 ;  /* 0x00000000030095a7 */ /* 0x000f24000802007f */
[----:B----4-:R-:W-:Y:S05]  /*bd00*/  @!P1 BRA `(.L_x_21) ;  /* 0xfffffffc00f09947 */ /* 0x010fea000383ffff */
[----:B------:R-:W-:Y:S05]  /*bd10*/  BRA `(.L_x_20) ;  /* 0xffffff5400f07947 */ /* 0x000fea000383ffff */
.L_x_26:
[----:B-1----:R1:W2:Y:S02]  /*bd20*/  SYNCS.PHASECHK.TRANS64.TRYWAIT P1, [R5+URZ], R4 ;  /* 0x00000004050075a7 */ /* 0x0022a4000802017f */
[----:B--2---:R-:W-:Y:S05]  /*bd30*/  @!P1 NANOSLEEP.SYNCS 0x989680 ;  /* 0x009896800000995d */ /* 0x004fea0003900000 */
[----:B------:R-:W2:Y:S02]  /*bd40*/  @!P1 SYNCS.PHASECHK.TRANS64 P1, [R5+URZ], R4 ;  /* 0x00000004050095a7 */ /* 0x000ea4000802007f */
[----:B--2---:R-:W-:Y:S05]  /*bd50*/  @!P1 BRA `(.L_x_26) ;  /* 0xfffffffc00f09947 */ /* 0x004fea000383ffff */
[----:B------:R-:W-:Y:S05]  /*bd60*/  BRA `(.L_x_25) ;  /* 0xffffff5c006c7947 */ /* 0x000fea000383ffff */
.L_x_295:
[----:B------:R-:W-:Y:S01]  /*bd70*/  BSSY B1, `(.L_x_312) ;  /* 0x0000006000017945 */ /* 0x000fe20003800000 */
[----:B------:R-:W-:-:S07]  /*bd80*/  IMAD.MOV.U32 R15, RZ, RZ, -0x1 ;  /* 0xffffffffff0f7424 */ /* 0x000fce00078e00ff */
[----:B------:R-:W-:Y:S05]  /*bd90*/  WARPSYNC.COLLECTIVE R15, `(.L_x_313) ;  /* 0x000000000f0c7348 */ /* 0x000fea0003c00000 */
[----:B------:R-:W-:Y:S02]  /*bda0*/  ELECT P6, UR62, PT ;  /* 0x00000000003e782f */ /* 0x000fe400038c0000 */
[----:B------:R-:W-:Y:S01]  /*bdb0*/  MOV R14, UR62 ;  /* 0x0000003e000e7c02 */ /* 0x000fe20008000f00 */
[----:B------:R-:W-:Y:S10]  /*bdc0*/  ENDCOLLECTIVE ;  /* 0x000000000000791b */ /* 0x000ff40003800000 */
.L_x_313:
[----:B------:R-:W-:Y:S05]  /*bdd0*/  BSYNC B1 ;  /* 0x0000000000017941 */ /* 0x000fea0003800000 */
.L_x_312:
[----:B------:R-:W-:Y:S05]  /*bde0*/  BRA `(.L_x_314) ;  /* 0xfffffff0004c7947 */ /* 0x000fea000383ffff */
.L_x_298:
[----:B-1----:R1:W2:Y:S02]  /*bdf0*/  SYNCS.PHASECHK.TRANS64.TRYWAIT P0, [R20+URZ+0x10], R7 ;  /* 0x00001007140075a7 */ /* 0x0022a4000800017f */
[----:B--2---:R-:W-:Y:S05]  /*be00*/  @!P0 NANOSLEEP.SYNCS 0x989680 ;  /* 0x009896800000895d */ /* 0x004fea0003900000 */
[----:B------:R-:W2:Y:S02]  /*be10*/  @!P0 SYNCS.PHASECHK.TRANS64 P0, [R20+URZ+0x10], R7 ;  /* 0x00001007140085a7 */ /* 0x000ea4000800007f */
[----:B--2---:R-:W-:Y:S05]  /*be20*/  @!P0 BRA `(.L_x_298) ;  /* 0xfffffffc00f08947 */ /* 0x004fea000383ffff */
[----:B------:R-:W-:Y:S05]  /*be30*/  BRA `(.L_x_315) ;  /* 0xfffffff000887947 */ /* 0x000fea000383ffff */
.L_x_306:
[----:B------:R-:W-:Y:S01]  /*be40*/  BSSY B0, `(.L_x_316) ;  /* 0x0000006000007945 */ /* 0x000fe20003800000 */
[----:B------:R-:W-:-:S07]  /*be50*/  IMAD.MOV.U32 R15, RZ, RZ, -0x1 ;  /* 0xffffffffff0f7424 */ /* 0x000fce00078e00ff */
[----:B------:R-:W-:Y:S05]  /*be60*/  WARPSYNC.COLLECTIVE R15, `(.L_x_317) ;  /* 0x000000000f0c7348 */ /* 0x000fea0003c00000 */
[----:B------:R-:W-:Y:S02]  /*be70*/  ELECT P6, UR62, PT ;  /* 0x00000000003e782f */ /* 0x000fe400038c0000 */
[----:B------:R-:W-:Y:S01]  /*be80*/  MOV R14, UR62 ;  /* 0x0000003e000e7c02 */ /* 0x000fe20008000f00 */
[----:B------:R-:W-:Y:S10]  /*be90*/  ENDCOLLECTIVE ;  /* 0x000000000000791b */ /* 0x000ff40003800000 */
.L_x_317:
[----:B------:R-:W-:Y:S05]  /*bea0*/  BSYNC B0 ;  /* 0x0000000000007941 */ /* 0x000fea0003800000 */
.L_x_316:
[----:B------:R-:W-:Y:S05]  /*beb0*/  BRA `(.L_x_318) ;  /* 0xfffffffc00187947 */ /* 0x000fea000383ffff */
.L_x_310:
[----:B0-----:R0:W1:Y:S02]  /*bec0*/  SYNCS.PHASECHK.TRANS64.TRYWAIT P0, [R5+URZ], R2 ;  /* 0x00000002050075a7 */ /* 0x001064000800017f */
[----:B-1----:R-:W-:Y:S05]  /*bed0*/  @!P0 NANOSLEEP.SYNCS 0x989680 ;  /* 0x009896800000895d */ /* 0x002fea0003900000 */
[----:B------:R-:W1:Y:S02]  /*bee0*/  @!P0 SYNCS.PHASECHK.TRANS64 P0, [R5+URZ], R2 ;  /* 0x00000002050085a7 */ /* 0x000e64000800007f */
[----:B-1----:R-:W-:Y:S05]  /*bef0*/  @!P0 BRA `(.L_x_310) ;  /* 0xfffffffc00f08947 */ /* 0x002fea000383ffff */
[----:B------:R-:W-:Y:S05]  /*bf00*/  BRA `(.L_x_319) ;  /* 0xfffffffc00507947 */ /* 0x000fea000383ffff */
.L_x_320:
[----:B------:R-:W-:-:S00]  /*bf10*/  BRA `(.L_x_320) ;  /* 0xfffffffc00fc7947 */ /* 0x000fc0000383ffff */
[----:B------:R-:W-:-:S00]  /*bf20*/  NOP ;  /* 0x0000000000007918 */ /* 0x000fc00000000000 */
        /* <DEDUP_REMOVED lines=13> */
.L_x_321:


//--------------------- .nv.global.init           --------------------------
	.section	.nv.global.init,"aw",@progbits
.nv.global.init:
	.type		$str$22,@object
	.size		$str$22,($str$23 - $str$22)
$str$22:
        /*0000*/ 	.byte	0x6b, 0x5f, 0x74, 0x69, 0x6c, 0x65, 0x5f, 0x63, 0x6f, 0x75, 0x6e, 0x74, 0x20, 0x3e, 0x3d, 0x20
        /*0010*/ 	.byte	0x31, 0x00
	.type		$str$23,@object
	.size		$str$23,(__unnamed_1 - $str$23)
$str$23:
        /*0012*/ 	.byte	0x2f, 0x74, 0x6d, 0x70, 0x2f, 0x63, 0x75, 0x74, 0x6c, 0x61, 0x73, 0x73, 0x5f, 0x73, 0x77, 0x65
        /*0022*/ 	.byte	0x65, 0x70, 0x5f, 0x73, 0x72, 0x63, 0x2f, 0x69, 0x6e, 0x63, 0x6c, 0x75, 0x64, 0x65, 0x2f, 0x63
        /*0032*/ 	.byte	0x75, 0x74, 0x6c, 0x61, 0x73, 0x73, 0x2f, 0x67, 0x65, 0x6d, 0x6d, 0x2f, 0x63, 0x6f, 0x6c, 0x6c
        /*0042*/ 	.byte	0x65, 0x63, 0x74, 0x69, 0x76, 0x65, 0x2f, 0x73, 0x6d, 0x39, 0x30, 0x5f, 0x6d, 0x6d, 0x61, 0x5f
        /*0052*/ 	.byte	0x74, 0x6d, 0x61, 0x5f, 0x67, 0x6d, 0x6d, 0x61, 0x5f, 0x73, 0x73, 0x5f, 0x77, 0x61, 0x72, 0x70
        /*0062*/ 	.byte	0x73, 0x70, 0x65, 0x63, 0x69, 0x61, 0x6c, 0x69, 0x7a, 0x65, 0x64, 0x2e, 0x68, 0x70, 0x70, 0x00
	.type		__unnamed_1,@object
	.size		__unnamed_1,(.L_0 - __unnamed_1)
__unnamed_1:
        /*0072*/ 	.byte	0x76, 0x6f, 0x69, 0x64, 0x20, 0x63, 0x75, 0x74, 0x6c, 0x61, 0x73, 0x73, 0x3a, 0x3a, 0x67, 0x65
        /* <DEDUP_REMOVED lines=178> */
        /*0ba2*/ 	.byte	0x74, 0x79, 0x5d, 0x00
.L_0:


//--------------------- .nv.shared._ZN7cutlass13device_kernelINS_4gemm6kernel13GemmUniversalIN4cute5tupleIJiiiiEEENS1_10collective13CollectiveMmaINS1_34MainloopSm90TmaGmmaWarpSpecializedILi2ENS5_IJNS4_1CILi2EEESB_NSA_ILi1EEEEEENS1_35KernelTmaWarpSpecializedCooperativeEEENS5_IJNSA_ILi128EEENSA_ILi256EEENSA_ILi64EEEEEENS_10tfloat32_tENS5_IJlSC_lEEESK_SL_NS4_8TiledMMAINS4_8MMA_AtomIJNS4_4SM904GMMA30MMA_64x256x8_F32TF32TF32_SS_TNILNSP_7ScaleInE1ELSR_1EEEEEENS4_6LayoutINS5_IJSB_SC_SC_EEENS5_IJSC_NSA_ILi0EEESW_EEEEENS5_IJNS4_10UnderscoreESZ_SZ_EEEEENS4_23SM90_TMA_LOAD_MULTICASTENS4_14ComposedLayoutINS4_7SwizzleILi3ELi4ELi3EEENS4_18smem_ptr_flag_bitsILi32EEENSU_INS5_IJNSA_ILi8EEENSA_ILi32EEEEEENS5_IJS19_SC_EEEEEEEvNS4_8identityES12_S1D_vS1E_EENS_8epilogue10collective6detail29Sm90TmaWarpSpecializedAdapterINS1H_15DefaultEpilogueISK_SL_SL_NS1G_6thread17LinearCombinationISK_Li1EffLNS1L_9ScaleType4KindE0ELNS_15FloatRoundStyleE2ESK_EENS1_15EpilogueDefaultEEEEEvvEEEEvNT_6ParamsE --------------------------
	.section	.nv.shared._ZN7cutlass13device_kernelINS_4gemm6kernel13GemmUniversalIN4cute5tupleIJiiiiEEENS1_10collective13CollectiveMmaINS1_34MainloopSm90TmaGmmaWarpSpecializedILi2ENS5_IJNS4_1CILi2EEESB_NSA_ILi1EEEEEENS1_35KernelTmaWarpSpecializedCooperativeEEENS5_IJNSA_ILi128EEENSA_ILi256EEENSA_ILi64EEEEEENS_10tfloat32_tENS5_IJlSC_lEEESK_SL_NS4_8TiledMMAINS4_8MMA_AtomIJNS4_4SM904GMMA30MMA_64x256x8_F32TF32TF32_SS_TNILNSP_7ScaleInE1ELSR_1EEEEEENS4_6LayoutINS5_IJSB_SC_SC_EEENS5_IJSC_NSA_ILi0EEESW_EEEEENS5_IJNS4_10UnderscoreESZ_SZ_EEEEENS4_23SM90_TMA_LOAD_MULTICASTENS4_14ComposedLayoutINS4_7SwizzleILi3ELi4ELi3EEENS4_18smem_ptr_flag_bitsILi32EEENSU_INS5_IJNSA_ILi8EEENSA_ILi32EEEEEENS5_IJS19_SC_EEEEEEEvNS4_8identityES12_S1D_vS1E_EENS_8epilogue10collective6detail29Sm90TmaWarpSpecializedAdapterINS1H_15DefaultEpilogueISK_SL_SL_NS1G_6thread17LinearCombinationISK_Li1EffLNS1L_9ScaleType4KindE0ELNS_15FloatRoundStyleE2ESK_EENS1_15EpilogueDefaultEEEEEvvEEEEvNT_6ParamsE,"aw",@nobits
	.sectionflags	@""
	.align	16
	.zero		1024


//--------------------- .nv.shared.reserved.0     --------------------------
	.section	.nv.shared.reserved.0,"aw",@nobits
	.weak		__nv_reservedSMEM_offset_0_alias
	.size		__nv_reservedSMEM_offset_0_alias, 0, 0
	.other		__nv_reservedSMEM_offset_0_alias,@"STO_CUDA_RESERVED_SHARED STV_DEFAULT"
__nv_reservedSMEM_offset_0_alias:
	.zero		0


//--------------------- .nv.global                --------------------------
	.section	.nv.global,"aw",@nobits
.nv.global:
	.type		_ZN40_INTERNAL_ea1a5fb2_4_k_cu_ed64d142_208004cute1_E,@object
	.size		_ZN40_INTERNAL_ea1a5fb2_4_k_cu_ed64d142_208004cute1_E,(_ZN40_INTERNAL_ea1a5fb2_4_k_cu_ed64d142_208004cuda3std3__45__cpo6cbeginE - _ZN40_INTERNAL_ea1a5fb2_4_k_cu_ed64d142_208004cute1_E)
_ZN40_INTERNAL_ea1a5fb2_4_k_cu_ed64d142_208004cute1_E:
	.zero		1
	.type		_ZN40_INTERNAL_ea1a5fb2_4_k_cu_ed64d142_208004cuda3std3__45__cpo6cbeginE,@object
	.size		_ZN40_INTERNAL_ea1a5fb2_4_k_cu_ed64d142_208004cuda3std3__45__cpo6cbeginE,(_ZN40_INTERNAL_ea1a5fb2_4_k_cu_ed64d142_208004cuda3std3__48in_placeE - _ZN40_INTERNAL_ea1a5fb2_4_k_cu_ed64d142_208004cuda3std3__45__cpo6cbeginE)
_ZN40_INTERNAL_ea1a5fb2_4_k_cu_ed64d142_208004cuda3std3__45__cpo6cbeginE:
	.zero		1
	.type		_ZN40_INTERNAL_ea1a5fb2_4_k_cu_ed64d142_208004cuda3std3__48in_placeE,@object
	.size		_ZN40_INTERNAL_ea1a5fb2_4_k_cu_ed64d142_208004cuda3std3__48in_placeE,(_ZN40_INTERNAL_ea1a5fb2_4_k_cu_ed64d142_208004cuda3std6ranges3__45__cpo9iter_moveE - _ZN40_INTERNAL_ea1a5fb2_4_k_cu_ed64d142_208004cuda3std3__48in_placeE)
_ZN40_INTERNAL_ea1a5fb2_4_k_cu_ed64d142_208004cuda3std3__48in_placeE:
	.zero		1
	.type		_ZN40_INTERNAL_ea1a5fb2_4_k_cu_ed64d142_208004cuda3std6ranges3__45__cpo9iter_moveE,@object
	.size		_ZN40_INTERNAL_ea1a5fb2_4_k_cu_ed64d142_208004cuda3std6ranges3__45__cpo9iter_moveE,(_ZN40_INTERNAL_ea1a5fb2_4_k_cu_ed64d142_208004cuda3std3__45__cpo5beginE - _ZN40_INTERNAL_ea1a5fb2_4_k_cu_ed64d142_208004cuda3std6ranges3__45__cpo9iter_moveE)
_ZN40_INTERNAL_ea1a5fb2_4_k_cu_ed64d142_208004cuda3std6ranges3__45__cpo9iter_moveE:
	.zero		1
	.type		_ZN40_INTERNAL_ea1a5fb2_4_k_cu_ed64d142_208004cuda3std3__45__cpo5beginE,@object
	.size		_ZN40_INTERNAL_ea1a5fb2_4_k_cu_ed64d142_208004cuda3std3__45__cpo5beginE,(_ZN40_INTERNAL_ea1a5fb2_4_k_cu_ed64d142_208004cuda3std3__442_GLOBAL__N__ea1a5fb2_4_k_cu_ed64d142_208006ignoreE - _ZN40_INTERNAL_ea1a5fb2_4_k_cu_ed64d142_208004cuda3std3__45__cpo5beginE)
_ZN40_INTERNAL_ea1a5fb2_4_k_cu_ed64d142_208004cuda3std3__45__cpo5beginE:
	.zero		1
	.type		_ZN40_INTERNAL_ea1a5fb2_4_k_cu_ed64d142_208004cuda3std3__442_GLOBAL__N__ea1a5fb2_4_k_cu_ed64d142_208006ignoreE,@object
	.size		_ZN40_INTERNAL_ea1a5fb2_4_k_cu_ed64d142_208004cuda3std3__442_GLOBAL__N__ea1a5fb2_4_k_cu_ed64d142_208006ignoreE,(_ZN40_INTERNAL_ea1a5fb2_4_k_cu_ed64d142_208004cute7productE - _ZN40_INTERNAL_ea1a5fb2_4_k_cu_ed64d142_208004cuda3std3__442_GLOBAL__N__ea1a5fb2_4_k_cu_ed64d142_208006ignoreE)
_ZN40_INTERNAL_ea1a5fb2_4_k_cu_ed64d142_208004cuda3std3__442_GLOBAL__N__ea1a5fb2_4_k_cu_ed64d142_208006ignoreE:
	.zero		1
	.type		_ZN40_INTERNAL_ea1a5fb2_4_k_cu_ed64d142_208004cute7productE,@object
	.size		_ZN40_INTERNAL_ea1a5fb2_4_k_cu_ed64d142_208004cute7productE,(_ZN40_INTERNAL_ea1a5fb2_4_k_cu_ed64d142_208004cuda3std3__45__cpo3endE - _ZN40_INTERNAL_ea1a5fb2_4_k_cu_ed64d142_208004cute7productE)
_ZN40_INTERNAL_ea1a5fb2_4_k_cu_ed64d142_208004cute7productE:
	.zero		1
	.type		_ZN40_INTERNAL_ea1a5fb2_4_k_cu_ed64d142_208004cuda3std3__45__cpo3endE,@object
	.size		_ZN40_INTERNAL_ea1a5fb2_4_k_cu_ed64d142_208004cuda3std3__45__cpo3endE,(_ZN40_INTERNAL_ea1a5fb2_4_k_cu_ed64d142_208004cuda3std3__419piecewise_constructE - _ZN40_INTERNAL_ea1a5fb2_4_k_cu_ed64d142_208004cuda3std3__45__cpo3endE)
_ZN40_INTERNAL_ea1a5fb2_4_k_cu_ed64d142_208004cuda3std3__45__cpo3endE:
	.zero		1
	.type		_ZN40_INTERNAL_ea1a5fb2_4_k_cu_ed64d142_208004cuda3std3__419piecewise_constructE,@object
	.size		_ZN40_INTERNAL_ea1a5fb2_4_k_cu_ed64d142_208004cuda3std3__419piecewise_constructE,(_ZN40_INTERNAL_ea1a5fb2_4_k_cu_ed64d142_208004cuda3std3__45__cpo4cendE - _ZN40_INTERNAL_ea1a5fb2_4_k_cu_ed64d142_208004cuda3std3__419piecewise_constructE)
_ZN40_INTERNAL_ea1a5fb2_4_k_cu_ed64d142_208004cuda3std3__419piecewise_constructE:
	.zero		1
	.type		_ZN40_INTERNAL_ea1a5fb2_4_k_cu_ed64d142_208004cuda3std3__45__cpo4cendE,@object
	.size		_ZN40_INTERNAL_ea1a5fb2_4_k_cu_ed64d142_208004cuda3std3__45__cpo4cendE,(_ZN40_INTERNAL_ea1a5fb2_4_k_cu_ed64d142_208004cuda3std6ranges3__45__cpo4swapE - _ZN40_INTERNAL_ea1a5fb2_4_k_cu_ed64d142_208004cuda3std3__45__cpo4cendE)
_ZN40_INTERNAL_ea1a5fb2_4_k_cu_ed64d142_208004cuda3std3__45__cpo4cendE:
	.zero		1
	.type		_ZN40_INTERNAL_ea1a5fb2_4_k_cu_ed64d142_208004cuda3std6ranges3__45__cpo4swapE,@object
	.size		_ZN40_INTERNAL_ea1a5fb2_4_k_cu_ed64d142_208004cuda3std6ranges3__45__cpo4swapE,(.L_8 - _ZN40_INTERNAL_ea1a5fb2_4_k_cu_ed64d142_208004cuda3std6ranges3__45__cpo4swapE)
_ZN40_INTERNAL_ea1a5fb2_4_k_cu_ed64d142_208004cuda3std6ranges3__45__cpo4swapE:
	.zero		1
.L_8:


//--------------------- .nv.constant0._ZN7cutlass13device_kernelINS_4gemm6kernel13GemmUniversalIN4cute5tupleIJiiiiEEENS1_10collective13CollectiveMmaINS1_34MainloopSm90TmaGmmaWarpSpecializedILi2ENS5_IJNS4_1CILi2EEESB_NSA_ILi1EEEEEENS1_35KernelTmaWarpSpecializedCooperativeEEENS5_IJNSA_ILi128EEENSA_ILi256EEENSA_ILi64EEEEEENS_10tfloat32_tENS5_IJlSC_lEEESK_SL_NS4_8TiledMMAINS4_8MMA_AtomIJNS4_4SM904GMMA30MMA_64x256x8_F32TF32TF32_SS_TNILNSP_7ScaleInE1ELSR_1EEEEEENS4_6LayoutINS5_IJSB_SC_SC_EEENS5_IJSC_NSA_ILi0EEESW_EEEEENS5_IJNS4_10UnderscoreESZ_SZ_EEEEENS4_23SM90_TMA_LOAD_MULTICASTENS4_14ComposedLayoutINS4_7SwizzleILi3ELi4ELi3EEENS4_18smem_ptr_flag_bitsILi32EEENSU_INS5_IJNSA_ILi8EEENSA_ILi32EEEEEENS5_IJS19_SC_EEEEEEEvNS4_8identityES12_S1D_vS1E_EENS_8epilogue10collective6detail29Sm90TmaWarpSpecializedAdapterINS1H_15DefaultEpilogueISK_SL_SL_NS1G_6thread17LinearCombinationISK_Li1EffLNS1L_9ScaleType4KindE0ELNS_15FloatRoundStyleE2ESK_EENS1_15EpilogueDefaultEEEEEvvEEEEvNT_6ParamsE --------------------------
	.section	.nv.constant0._ZN7cutlass13device_kernelINS_4gemm6kernel13GemmUniversalIN4cute5tupleIJiiiiEEENS1_10collective13CollectiveMmaINS1_34MainloopSm90TmaGmmaWarpSpecializedILi2ENS5_IJNS4_1CILi2EEESB_NSA_ILi1EEEEEENS1_35KernelTmaWarpSpecializedCooperativeEEENS5_IJNSA_ILi128EEENSA_ILi256EEENSA_ILi64EEEEEENS_10tfloat32_tENS5_IJlSC_lEEESK_SL_NS4_8TiledMMAINS4_8MMA_AtomIJNS4_4SM904GMMA30MMA_64x256x8_F32TF32TF32_SS_TNILNSP_7ScaleInE1ELSR_1EEEEEENS4_6LayoutINS5_IJSB_SC_SC_EEENS5_IJSC_NSA_ILi0EEESW_EEEEENS5_IJNS4_10UnderscoreESZ_SZ_EEEEENS4_23SM90_TMA_LOAD_MULTICASTENS4_14ComposedLayoutINS4_7SwizzleILi3ELi4ELi3EEENS4_18smem_ptr_flag_bitsILi32EEENSU_INS5_IJNSA_ILi8EEENSA_ILi32EEEEEENS5_IJS19_SC_EEEEEEEvNS4_8identityES12_S1D_vS1E_EENS_8epilogue10collective6detail29Sm90TmaWarpSpecializedAdapterINS1H_15DefaultEpilogueISK_SL_SL_NS1G_6thread17LinearCombinationISK_Li1EffLNS1L_9ScaleType4KindE0ELNS_15FloatRoundStyleE2ESK_EENS1_15EpilogueDefaultEEEEEvvEEEEvNT_6ParamsE,"a",@progbits
	.sectionflags	@""
	.align	4
.nv.constant0._ZN7cutlass13device_kernelINS_4gemm6kernel13GemmUniversalIN4cute5tupleIJiiiiEEENS1_10collective13CollectiveMmaINS1_34MainloopSm90TmaGmmaWarpSpecializedILi2ENS5_IJNS4_1CILi2EEESB_NSA_ILi1EEEEEENS1_35KernelTmaWarpSpecializedCooperativeEEENS5_IJNSA_ILi128EEENSA_ILi256EEENSA_ILi64EEEEEENS_10tfloat32_tENS5_IJlSC_lEEESK_SL_NS4_8TiledMMAINS4_8MMA_AtomIJNS4_4SM904GMMA30MMA_64x256x8_F32TF32TF32_SS_TNILNSP_7ScaleInE1ELSR_1EEEEEENS4_6LayoutINS5_IJSB_SC_SC_EEENS5_IJSC_NSA_ILi0EEESW_EEEEENS5_IJNS4_10UnderscoreESZ_SZ_EEEEENS4_23SM90_TMA_LOAD_MULTICASTENS4_14ComposedLayoutINS4_7SwizzleILi3ELi4ELi3EEENS4_18smem_ptr_flag_bitsILi32EEENSU_INS5_IJNSA_ILi8EEENSA_ILi32EEEEEENS5_IJS19_SC_EEEEEEEvNS4_8identityES12_S1D_vS1E_EENS_8epilogue10collective6detail29Sm90TmaWarpSpecializedAdapterINS1H_15DefaultEpilogueISK_SL_SL_NS1G_6thread17LinearCombinationISK_Li1EffLNS1L_9ScaleType4KindE0ELNS_15FloatRoundStyleE2ESK_EENS1_15EpilogueDefaultEEEEEvvEEEEvNT_6ParamsE:
	.zero		1664


//--------------------- SYMBOLS --------------------------

	.type		.nv.reservedSmem.offset0,@object
	.size		.nv.reservedSmem.offset0,0x4
	.type		__assertfail,@function
